	.target	sm_100a

	.elftype	@"ET_EXEC"


//--------------------- .note.nv.tkinfo           --------------------------
	.section	.note.nv.tkinfo,"",@"SHT_NOTE"
	.sectionflags	@"SHF_NOTE_NV_TKINFO"
	.tkinfo
        /*0018*/ 	.word	0x00000002
        /*0030*/ 	.string	""
        /*0030*/ 	.string	"ptxas"
        /*0030*/ 	.string	"Cuda compilation tools, release 13.0, V13.0.88"
        /*0030*/ 	.string	"Build cuda_13.0.r13.0/compiler.36424714_0"
        /*0030*/ 	.string	"-arch sm_100a -m 64 "



//--------------------- .note.nv.cuinfo           --------------------------
	.section	.note.nv.cuinfo,"",@"SHT_NOTE"
	.sectionflags	@"SHF_NOTE_NV_CUINFO"
        /*0018*/ 	.short	0x0002
        /*001a*/ 	.short	0x0064
        /*001c*/ 	.short	0x0082
	.zero		2


//--------------------- .nv.info                  --------------------------
	.section	.nv.info,"",@"SHT_CUDA_INFO"
	.align	4


	//----- nvinfo : EIATTR_REGCOUNT
	.align		4
        /*0000*/ 	.byte	0x04, 0x2f
        /*0002*/ 	.short	(.L_19 - .L_18)
	.align		4
.L_18:
        /*0004*/ 	.word	index@(_ZN7cutlass13device_kernelINS_4conv6kernel13ConvUniversalINS1_16ConvProblemShapeILNS1_8OperatorE1ELi3EEENS1_10collective14CollectiveConvINS1_47MainloopSm100TmaUmmaWarpSpecializedImplicitGemmILS5_1ELi12ELi3ELi1ELi2EN4cute5tupleIJNSA_1CILi1EEESD_SD_EEEEENSB_IJNSC_ILi128EEESG_NSB_IJNSC_ILi64EEEEEEEEENS_12float_e4m3_tESK_NSA_8TiledMMAINSA_8MMA_AtomIJNSA_10MMA_TraitsINSA_19SM100_MMA_F8F6F4_SSEJSK_SK_fSG_SG_NSA_17integral_constantINSA_4UMMA5MajorELSR_0EEENSP_ISR_LSR_1EEENSP_INSQ_7ScaleInELSU_0EEESV_EEEEEENSA_6LayoutISE_NSB_IJNSC_ILi0EEESZ_SZ_EEEEENSB_IJNSA_10UnderscoreES12_S12_EEEEENS7_6detail27Sm100ImplicitGemmTileTraitsINSA_20SM90_TMA_LOAD_IM2COLENSA_14ComposedLayoutINSA_7SwizzleILi2ELi4ELi3EEENSA_18smem_ptr_flag_bitsILi8EEENSY_INSB_IJNSC_ILi8EEESH_EEENSB_IJSH_SD_EEEEEEEvEENS16_INSA_13SM90_TMA_LOADENS18_INS19_ILi3ELi4ELi3EEES1C_NSY_INSB_IJSG_S1D_EEENSB_IJSD_SG_EEEEEEEvEEEENS_8epilogue10collective18CollectiveEpilogueINS1R_23Sm100TmaWarpSpecializedILi2ELi2ELi64ELb0ELb0EEEJSJ_NSB_IJNSY_ISG_SD_EENSY_ISH_SD_EEEEESK_NSB_IJNSB_IJllllEEESD_SZ_EEESK_S20_NS1R_6fusion15FusionCallbacksIS1V_NS21_17LinearCombinationISK_fSK_fLNS_15FloatRoundStyleE2EEESJ_S1Y_JEEENSA_5SM1004TMEM4LOAD26SM100_TMEM_LOAD_32dp32b64xES17_S1H_NSA_39AutoVectorizingCopyWithAssumedAlignmentILi128EEENSA_21SM90_TMA_STORE_IM2COLES1H_S2C_S2C_EEEvvEEEEvNT_6ParamsE)
        /*0008*/ 	.word	0x000000d3


	//----- nvinfo : EIATTR_FRAME_SIZE
	.align		4
.L_19:
        /*000c*/ 	.byte	0x04, 0x11
        /*000e*/ 	.short	(.L_21 - .L_20)
	.align		4
.L_20:
        /*0010*/ 	.word	index@($__internal_2_$__cuda_sm10x_tcgen05_guardrail_trap_unallocated_columns_being_dealloced)
        /*0014*/ 	.word	0x00000008


	//----- nvinfo : EIATTR_FRAME_SIZE
	.align		4
.L_21:
        /*0018*/ 	.byte	0x04, 0x11
        /*001a*/ 	.short	(.L_23 - .L_22)
	.align		4
.L_22:
        /*001c*/ 	.word	index@($__internal_1_$__cuda_sm10x_tcgen05_guardrail_trap_phase_invalid_during_alloc)
        /*0020*/ 	.word	0x00000008


	//----- nvinfo : EIATTR_FRAME_SIZE
	.align		4
.L_23:
        /*0024*/ 	.byte	0x04, 0x11
        /*0026*/ 	.short	(.L_25 - .L_24)
	.align		4
.L_24:
        /*0028*/ 	.word	index@($__internal_0_$__cuda_sm10x_tcgen05_guardrail_trap_col_being_dealloced_not_returned_by_alloc)
        /*002c*/ 	.word	0x00000008


	//----- nvinfo : EIATTR_FRAME_SIZE
	.align		4
.L_25:
        /*0030*/ 	.byte	0x04, 0x11
        /*0032*/ 	.short	(.L_27 - .L_26)
	.align		4
.L_26:
        /*0034*/ 	.word	index@(_ZN7cutlass13device_kernelINS_4conv6kernel13ConvUniversalINS1_16ConvProblemShapeILNS1_8OperatorE1ELi3EEENS1_10collective14CollectiveConvINS1_47MainloopSm100TmaUmmaWarpSpecializedImplicitGemmILS5_1ELi12ELi3ELi1ELi2EN4cute5tupleIJNSA_1CILi1EEESD_SD_EEEEENSB_IJNSC_ILi128EEESG_NSB_IJNSC_ILi64EEEEEEEEENS_12float_e4m3_tESK_NSA_8TiledMMAINSA_8MMA_AtomIJNSA_10MMA_TraitsINSA_19SM100_MMA_F8F6F4_SSEJSK_SK_fSG_SG_NSA_17integral_constantINSA_4UMMA5MajorELSR_0EEENSP_ISR_LSR_1EEENSP_INSQ_7ScaleInELSU_0EEESV_EEEEEENSA_6LayoutISE_NSB_IJNSC_ILi0EEESZ_SZ_EEEEENSB_IJNSA_10UnderscoreES12_S12_EEEEENS7_6detail27Sm100ImplicitGemmTileTraitsINSA_20SM90_TMA_LOAD_IM2COLENSA_14ComposedLayoutINSA_7SwizzleILi2ELi4ELi3EEENSA_18smem_ptr_flag_bitsILi8EEENSY_INSB_IJNSC_ILi8EEESH_EEENSB_IJSH_SD_EEEEEEEvEENS16_INSA_13SM90_TMA_LOADENS18_INS19_ILi3ELi4ELi3EEES1C_NSY_INSB_IJSG_S1D_EEENSB_IJSD_SG_EEEEEEEvEEEENS_8epilogue10collective18CollectiveEpilogueINS1R_23Sm100TmaWarpSpecializedILi2ELi2ELi64ELb0ELb0EEEJSJ_NSB_IJNSY_ISG_SD_EENSY_ISH_SD_EEEEESK_NSB_IJNSB_IJllllEEESD_SZ_EEESK_S20_NS1R_6fusion15FusionCallbacksIS1V_NS21_17LinearCombinationISK_fSK_fLNS_15FloatRoundStyleE2EEESJ_S1Y_JEEENSA_5SM1004TMEM4LOAD26SM100_TMEM_LOAD_32dp32b64xES17_S1H_NSA_39AutoVectorizingCopyWithAssumedAlignmentILi128EEENSA_21SM90_TMA_STORE_IM2COLES1H_S2C_S2C_EEEvvEEEEvNT_6ParamsE)
        /*0038*/ 	.word	0x00000008


	//----- nvinfo : EIATTR_MIN_STACK_SIZE
	.align		4
.L_27:
        /*003c*/ 	.byte	0x04, 0x12
        /*003e*/ 	.short	(.L_29 - .L_28)
	.align		4
.L_28:
        /*0040*/ 	.word	index@(_ZN7cutlass13device_kernelINS_4conv6kernel13ConvUniversalINS1_16ConvProblemShapeILNS1_8OperatorE1ELi3EEENS1_10collective14CollectiveConvINS1_47MainloopSm100TmaUmmaWarpSpecializedImplicitGemmILS5_1ELi12ELi3ELi1ELi2EN4cute5tupleIJNSA_1CILi1EEESD_SD_EEEEENSB_IJNSC_ILi128EEESG_NSB_IJNSC_ILi64EEEEEEEEENS_12float_e4m3_tESK_NSA_8TiledMMAINSA_8MMA_AtomIJNSA_10MMA_TraitsINSA_19SM100_MMA_F8F6F4_SSEJSK_SK_fSG_SG_NSA_17integral_constantINSA_4UMMA5MajorELSR_0EEENSP_ISR_LSR_1EEENSP_INSQ_7ScaleInELSU_0EEESV_EEEEEENSA_6LayoutISE_NSB_IJNSC_ILi0EEESZ_SZ_EEEEENSB_IJNSA_10UnderscoreES12_S12_EEEEENS7_6detail27Sm100ImplicitGemmTileTraitsINSA_20SM90_TMA_LOAD_IM2COLENSA_14ComposedLayoutINSA_7SwizzleILi2ELi4ELi3EEENSA_18smem_ptr_flag_bitsILi8EEENSY_INSB_IJNSC_ILi8EEESH_EEENSB_IJSH_SD_EEEEEEEvEENS16_INSA_13SM90_TMA_LOADENS18_INS19_ILi3ELi4ELi3EEES1C_NSY_INSB_IJSG_S1D_EEENSB_IJSD_SG_EEEEEEEvEEEENS_8epilogue10collective18CollectiveEpilogueINS1R_23Sm100TmaWarpSpecializedILi2ELi2ELi64ELb0ELb0EEEJSJ_NSB_IJNSY_ISG_SD_EENSY_ISH_SD_EEEEESK_NSB_IJNSB_IJllllEEESD_SZ_EEESK_S20_NS1R_6fusion15FusionCallbacksIS1V_NS21_17LinearCombinationISK_fSK_fLNS_15FloatRoundStyleE2EEESJ_S1Y_JEEENSA_5SM1004TMEM4LOAD26SM100_TMEM_LOAD_32dp32b64xES17_S1H_NSA_39AutoVectorizingCopyWithAssumedAlignmentILi128EEENSA_21SM90_TMA_STORE_IM2COLES1H_S2C_S2C_EEEvvEEEEvNT_6ParamsE)
        /*0044*/ 	.word	0x00000008
.L_29:


//--------------------- .nv.compat                --------------------------
	.section	.nv.compat,"",@"SHT_CUDA_COMPAT_INFO"
	.align	4
        /*0000*/ 	.byte	0x02, 0x09, 0x01, 0x00, 0x02, 0x02, 0x02, 0x00, 0x02, 0x05, 0x05, 0x00, 0x03, 0x07, 0x01, 0x01
        /*0010*/ 	.byte	0x02, 0x03, 0x01, 0x00, 0x02, 0x06, 0x01, 0x00, 0x04, 0x0b, 0x08, 0x00, 0x09, 0x00, 0x00, 0x00
        /*0020*/ 	.byte	0x00, 0x00, 0x00, 0x00


//--------------------- .nv.info._ZN7cutlass13device_kernelINS_4conv6kernel13ConvUniversalINS1_16ConvProblemShapeILNS1_8OperatorE1ELi3EEENS1_10collective14CollectiveConvINS1_47MainloopSm100TmaUmmaWarpSpecializedImplicitGemmILS5_1ELi12ELi3ELi1ELi2EN4cute5tupleIJNSA_1CILi1EEESD_SD_EEEEENSB_IJNSC_ILi128EEESG_NSB_IJNSC_ILi64EEEEEEEEENS_12float_e4m3_tESK_NSA_8TiledMMAINSA_8MMA_AtomIJNSA_10MMA_TraitsINSA_19SM100_MMA_F8F6F4_SSEJSK_SK_fSG_SG_NSA_17integral_constantINSA_4UMMA5MajorELSR_0EEENSP_ISR_LSR_1EEENSP_INSQ_7ScaleInELSU_0EEESV_EEEEEENSA_6LayoutISE_NSB_IJNSC_ILi0EEESZ_SZ_EEEEENSB_IJNSA_10UnderscoreES12_S12_EEEEENS7_6detail27Sm100ImplicitGemmTileTraitsINSA_20SM90_TMA_LOAD_IM2COLENSA_14ComposedLayoutINSA_7SwizzleILi2ELi4ELi3EEENSA_18smem_ptr_flag_bitsILi8EEENSY_INSB_IJNSC_ILi8EEESH_EEENSB_IJSH_SD_EEEEEEEvEENS16_INSA_13SM90_TMA_LOADENS18_INS19_ILi3ELi4ELi3EEES1C_NSY_INSB_IJSG_S1D_EEENSB_IJSD_SG_EEEEEEEvEEEENS_8epilogue10collective18CollectiveEpilogueINS1R_23Sm100TmaWarpSpecializedILi2ELi2ELi64ELb0ELb0EEEJSJ_NSB_IJNSY_ISG_SD_EENSY_ISH_SD_EEEEESK_NSB_IJNSB_IJllllEEESD_SZ_EEESK_S20_NS1R_6fusion15FusionCallbacksIS1V_NS21_17LinearCombinationISK_fSK_fLNS_15FloatRoundStyleE2EEESJ_S1Y_JEEENSA_5SM1004TMEM4LOAD26SM100_TMEM_LOAD_32dp32b64xES17_S1H_NSA_39AutoVectorizingCopyWithAssumedAlignmentILi128EEENSA_21SM90_TMA_STORE_IM2COLES1H_S2C_S2C_EEEvvEEEEvNT_6ParamsE --------------------------
	.section	.nv.info._ZN7cutlass13device_kernelINS_4conv6kernel13ConvUniversalINS1_16ConvProblemShapeILNS1_8OperatorE1ELi3EEENS1_10collective14CollectiveConvINS1_47MainloopSm100TmaUmmaWarpSpecializedImplicitGemmILS5_1ELi12ELi3ELi1ELi2EN4cute5tupleIJNSA_1CILi1EEESD_SD_EEEEENSB_IJNSC_ILi128EEESG_NSB_IJNSC_ILi64EEEEEEEEENS_12float_e4m3_tESK_NSA_8TiledMMAINSA_8MMA_AtomIJNSA_10MMA_TraitsINSA_19SM100_MMA_F8F6F4_SSEJSK_SK_fSG_SG_NSA_17integral_constantINSA_4UMMA5MajorELSR_0EEENSP_ISR_LSR_1EEENSP_INSQ_7ScaleInELSU_0EEESV_EEEEEENSA_6LayoutISE_NSB_IJNSC_ILi0EEESZ_SZ_EEEEENSB_IJNSA_10UnderscoreES12_S12_EEEEENS7_6detail27Sm100ImplicitGemmTileTraitsINSA_20SM90_TMA_LOAD_IM2COLENSA_14ComposedLayoutINSA_7SwizzleILi2ELi4ELi3EEENSA_18smem_ptr_flag_bitsILi8EEENSY_INSB_IJNSC_ILi8EEESH_EEENSB_IJSH_SD_EEEEEEEvEENS16_INSA_13SM90_TMA_LOADENS18_INS19_ILi3ELi4ELi3EEES1C_NSY_INSB_IJSG_S1D_EEENSB_IJSD_SG_EEEEEEEvEEEENS_8epilogue10collective18CollectiveEpilogueINS1R_23Sm100TmaWarpSpecializedILi2ELi2ELi64ELb0ELb0EEEJSJ_NSB_IJNSY_ISG_SD_EENSY_ISH_SD_EEEEESK_NSB_IJNSB_IJllllEEESD_SZ_EEESK_S20_NS1R_6fusion15FusionCallbacksIS1V_NS21_17LinearCombinationISK_fSK_fLNS_15FloatRoundStyleE2EEESJ_S1Y_JEEENSA_5SM1004TMEM4LOAD26SM100_TMEM_LOAD_32dp32b64xES17_S1H_NSA_39AutoVectorizingCopyWithAssumedAlignmentILi128EEENSA_21SM90_TMA_STORE_IM2COLES1H_S2C_S2C_EEEvvEEEEvNT_6ParamsE,"",@"SHT_CUDA_INFO"
	.sectionflags	@""
	.align	4


	//----- nvinfo : EIATTR_CUDA_API_VERSION
	.align		4
        /*0000*/ 	.byte	0x04, 0x37
        /*0002*/ 	.short	(.L_31 - .L_30)
.L_30:
        /*0004*/ 	.word	0x00000082


	//----- nvinfo : EIATTR_KPARAM_INFO
	.align		4
.L_31:
        /*0008*/ 	.byte	0x04, 0x17
        /*000a*/ 	.short	(.L_33 - .L_32)
.L_32:
        /*000c*/ 	.word	0x00000000
        /*0010*/ 	.short	0x0000
        /*0012*/ 	.short	0x0000
        /*0014*/ 	.byte	0x00, 0xf0, 0x01, 0x24


	//----- nvinfo : EIATTR_AT_ENTRY_FRAGMENTS
	.align		4
.L_33:
        /*0018*/ 	.byte	0x04, 0x4f
        /*001a*/ 	.short	(.L_35 - .L_34)


	//   ....[0]....
.L_34:
        /*001c*/ 	.word	0x00000006


	//----- nvinfo : EIATTR_RESERVED_SMEM_USED
	.align		4
.L_35:
        /*0020*/ 	.byte	0x01, 0x41
	.zero		2


	//----- nvinfo : EIATTR_SPARSE_MMA_MASK
	.align		4
        /*0024*/ 	.byte	0x03, 0x50
        /*0026*/ 	.short	0x0000


	//----- nvinfo : EIATTR_TCGEN05_1CTA_USED
	.align		4
        /*0028*/ 	.byte	0x01, 0x51
	.zero		2


	//----- nvinfo : EIATTR_MAXREG_COUNT
	.align		4
        /*002c*/ 	.byte	0x03, 0x1b
        /*002e*/ 	.short	0x00ff


	//----- nvinfo : EIATTR_NUM_BARRIERS
	.align		4
        /*0030*/ 	.byte	0x02, 0x4c
        /*0032*/ 	.byte	0x07
	.zero		1


	//----- nvinfo : EIATTR_EXTERNS
	.align		4
        /*0034*/ 	.byte	0x04, 0x0f
        /*0036*/ 	.short	(.L_37 - .L_36)


	//   ....[0]....
	.align		4
.L_36:
        /*0038*/ 	.word	index@(__assertfail)


	//----- nvinfo : EIATTR_MERCURY_ISA_VERSION
	.align		4
.L_37:
        /*003c*/ 	.byte	0x03, 0x5f
        /*003e*/ 	.short	0x0101


	//----- nvinfo : EIATTR_INT_WARP_WIDE_INSTR_OFFSETS
	.align		4
        /*0040*/ 	.byte	0x04, 0x31
        /*0042*/ 	.short	(.L_39 - .L_38)


	//   ....[0]....
.L_38:
        /*0044*/ 	.word	0x00004060


	//   ....[1]....
        /*0048*/ 	.word	0x00004080


	//   ....[2]....
        /*004c*/ 	.word	0x000040b0


	//   ....[3]....
        /*0050*/ 	.word	0x00004e00


	//   ....[4]....
        /*0054*/ 	.word	0x00004e90


	//   ....[5]....
        /*0058*/ 	.word	0x00004f90


	//   ....[6]....
        /*005c*/ 	.word	0x00005090


	//----- nvinfo : EIATTR_COOP_GROUP_MASK_REGIDS
	.align		4
.L_39:
        /*0060*/ 	.byte	0x04, 0x29
        /*0062*/ 	.short	(.L_41 - .L_40)


	//   ....[0]....
.L_40:
        /*0064*/ 	.word	0xffffffff


	//   ....[1]....
        /*0068*/ 	.word	0xffffffff


	//   ....[2]....
        /*006c*/ 	.word	0xffffffff


	//   ....[3]....
        /*0070*/ 	.word	0xffffffff


	//   ....[4]....
        /*0074*/ 	.word	0xffffffff


	//   ....[5]....
        /*0078*/ 	.word	0xffffffff


	//   ....[6]....
        /*007c*/ 	.word	0xffffffff


	//   ....[7]....
        /*0080*/ 	.word	0xffffffff


	//   ....[8]....
        /*0084*/ 	.word	0xffffffff


	//   ....[9]....
        /*0088*/ 	.word	0xffffffff


	//   ....[10]....
        /*008c*/ 	.word	0xffffffff


	//   ....[11]....
        /*0090*/ 	.word	0xffffffff


	//----- nvinfo : EIATTR_COOP_GROUP_INSTR_OFFSETS
	.align		4
.L_41:
        /*0094*/ 	.byte	0x04, 0x28
        /*0096*/ 	.short	(.L_43 - .L_42)


	//   ....[0]....
.L_42:
        /*0098*/ 	.word	0x00000090


	//   ....[1]....
        /*009c*/ 	.word	0x00000500


	//   ....[2]....
        /*00a0*/ 	.word	0x000007a0


	//   ....[3]....
        /*00a4*/ 	.word	0x00000900


	//   ....[4]....
        /*00a8*/ 	.word	0x00000a00


	//   ....[5]....
        /*00ac*/ 	.word	0x00000b50


	//   ....[6]....
        /*00b0*/ 	.word	0x00002350


	//   ....[7]....
        /*00b4*/ 	.word	0x000034b0


	//   ....[8]....
        /*00b8*/ 	.word	0x000036c0


	//   ....[9]....
        /*00bc*/ 	.word	0x000036f0


	//   ....[10]....
        /*00c0*/ 	.word	0x00003f40


	//   ....[11]....
        /*00c4*/ 	.word	0x00004180


	//----- nvinfo : EIATTR_VRC_CTA_INIT_COUNT
	.align		4
.L_43:
        /*00c8*/ 	.byte	0x02, 0x4a
        /*00ca*/ 	.byte	0x80
	.zero		1


	//----- nvinfo : EIATTR_SYSCALL_OFFSETS
	.align		4
        /*00cc*/ 	.byte	0x04, 0x46
        /*00ce*/ 	.short	(.L_45 - .L_44)


	//   ....[0]....
.L_44:
        /*00d0*/ 	.word	0x00005cb0


	//   ....[1]....
        /*00d4*/ 	.word	0x00005df0


	//   ....[2]....
        /*00d8*/ 	.word	0x000068b0


	//   ....[3]....
        /*00dc*/ 	.word	0x00007ef0


	//----- nvinfo : EIATTR_MBARRIER_INSTR_OFFSETS
	.align		4
.L_45:
        /*00e0*/ 	.byte	0x04, 0x39
        /*00e2*/ 	.short	(.L_47 - .L_46)


	//   ....[0]....
.L_46:
        /*00e4*/ 	.word	0x00000600
        /*00e8*/ 	.word	0x000000ff
        /*00ec*/ 	.word	0x00000000
        /*00f0*/ 	.short	0x0100
        /*00f2*/ 	.byte	0x04
	.zero		1


	//   ....[1]....
        /*00f4*/ 	.word	0x00000610
        /*00f8*/ 	.word	0x000000ff
        /*00fc*/ 	.word	0x00000060
        /*0100*/ 	.short	0x0100
        /*0102*/ 	.byte	0x04
	.zero		1


	//   ....[2]....
        /*0104*/ 	.word	0x00000620
        /*0108*/ 	.word	0x000000ff
        /*010c*/ 	.word	0x00000008
        /*0110*/ 	.short	0x0100
        /*0112*/ 	.byte	0x04
	.zero		1


	//   ....[3]....
        /*0114*/ 	.word	0x00000630
        /*0118*/ 	.word	0x000000ff
        /*011c*/ 	.word	0x00000068
        /*0120*/ 	.short	0x0100
        /*0122*/ 	.byte	0x04
	.zero		1


	//   ....[4]....
        /*0124*/ 	.word	0x00000640
        /*0128*/ 	.word	0x000000ff
        /*012c*/ 	.word	0x00000010
        /*0130*/ 	.short	0x0100
        /*0132*/ 	.byte	0x04
	.zero		1


	//   ....[5]....
        /*0134*/ 	.word	0x00000650
        /*0138*/ 	.word	0x000000ff
        /*013c*/ 	.word	0x00000070
        /*0140*/ 	.short	0x0100
        /*0142*/ 	.byte	0x04
	.zero		1


	//   ....[6]....
        /*0144*/ 	.word	0x00000660
        /*0148*/ 	.word	0x000000ff
        /*014c*/ 	.word	0x00000018
        /*0150*/ 	.short	0x0100
        /*0152*/ 	.byte	0x04
	.zero		1


	//   ....[7]....
        /*0154*/ 	.word	0x00000670
        /*0158*/ 	.word	0x000000ff
        /*015c*/ 	.word	0x00000078
        /*0160*/ 	.short	0x0100
        /*0162*/ 	.byte	0x04
	.zero		1


	//   ....[8]....
        /*0164*/ 	.word	0x00000680
        /*0168*/ 	.word	0x000000ff
        /*016c*/ 	.word	0x00000020
        /*0170*/ 	.short	0x0100
        /*0172*/ 	.byte	0x04
	.zero		1


	//   ....[9]....
        /*0174*/ 	.word	0x00000690
        /*0178*/ 	.word	0x000000ff
        /*017c*/ 	.word	0x00000080
        /*0180*/ 	.short	0x0100
        /*0182*/ 	.byte	0x04
	.zero		1


	//   ....[10]....
        /*0184*/ 	.word	0x000006a0
        /*0188*/ 	.word	0x000000ff
        /*018c*/ 	.word	0x00000028
        /*0190*/ 	.short	0x0100
        /*0192*/ 	.byte	0x04
	.zero		1


	//   ....[11]....
        /*0194*/ 	.word	0x000006b0
        /*0198*/ 	.word	0x000000ff
        /*019c*/ 	.word	0x00000088
        /*01a0*/ 	.short	0x0100
        /*01a2*/ 	.byte	0x04
	.zero		1


	//   ....[12]....
        /*01a4*/ 	.word	0x000006c0
        /*01a8*/ 	.word	0x000000ff
        /*01ac*/ 	.word	0x00000030
        /*01b0*/ 	.short	0x0100
        /*01b2*/ 	.byte	0x04
	.zero		1


	//   ....[13]....
        /*01b4*/ 	.word	0x000006d0
        /*01b8*/ 	.word	0x000000ff
        /*01bc*/ 	.word	0x00000090
        /*01c0*/ 	.short	0x0100
        /*01c2*/ 	.byte	0x04
	.zero		1


	//   ....[14]....
        /*01c4*/ 	.word	0x000006e0
        /*01c8*/ 	.word	0x000000ff
        /*01cc*/ 	.word	0x00000038
        /*01d0*/ 	.short	0x0100
        /*01d2*/ 	.byte	0x04
	.zero		1


	//   ....[15]....
        /*01d4*/ 	.word	0x000006f0
        /*01d8*/ 	.word	0x000000ff
        /*01dc*/ 	.word	0x00000098
        /*01e0*/ 	.short	0x0100
        /*01e2*/ 	.byte	0x04
	.zero		1


	//   ....[16]....
        /*01e4*/ 	.word	0x00000700
        /*01e8*/ 	.word	0x000000ff
        /*01ec*/ 	.word	0x00000040
        /*01f0*/ 	.short	0x0100
        /*01f2*/ 	.byte	0x04
	.zero		1


	//   ....[17]....
        /*01f4*/ 	.word	0x00000710
        /*01f8*/ 	.word	0x000000ff
        /*01fc*/ 	.word	0x000000a0
        /*0200*/ 	.short	0x0100
        /*0202*/ 	.byte	0x04
	.zero		1


	//   ....[18]....
        /*0204*/ 	.word	0x00000720
        /*0208*/ 	.word	0x000000ff
        /*020c*/ 	.word	0x00000048
        /*0210*/ 	.short	0x0100
        /*0212*/ 	.byte	0x04
	.zero		1


	//   ....[19]....
        /*0214*/ 	.word	0x00000730
        /*0218*/ 	.word	0x000000ff
        /*021c*/ 	.word	0x000000a8
        /*0220*/ 	.short	0x0100
        /*0222*/ 	.byte	0x04
	.zero		1


	//   ....[20]....
        /*0224*/ 	.word	0x00000740
        /*0228*/ 	.word	0x000000ff
        /*022c*/ 	.word	0x00000050
        /*0230*/ 	.short	0x0100
        /*0232*/ 	.byte	0x04
	.zero		1


	//   ....[21]....
        /*0234*/ 	.word	0x00000750
        /*0238*/ 	.word	0x000000ff
        /*023c*/ 	.word	0x000000b0
        /*0240*/ 	.short	0x0100
        /*0242*/ 	.byte	0x04
	.zero		1


	//   ....[22]....
        /*0244*/ 	.word	0x00000760
        /*0248*/ 	.word	0x000000ff
        /*024c*/ 	.word	0x00000058
        /*0250*/ 	.short	0x0100
        /*0252*/ 	.byte	0x04
	.zero		1


	//   ....[23]....
        /*0254*/ 	.word	0x00000770
        /*0258*/ 	.word	0x000000ff
        /*025c*/ 	.word	0x000000b8
        /*0260*/ 	.short	0x0100
        /*0262*/ 	.byte	0x04
	.zero		1


	//   ....[24]....
        /*0264*/ 	.word	0x000008b0
        /*0268*/ 	.word	0x000000ff
        /*026c*/ 	.word	0x000000c0
        /*0270*/ 	.short	0x0100
        /*0272*/ 	.byte	0x04
	.zero		1


	//   ....[25]....
        /*0274*/ 	.word	0x000008c0
        /*0278*/ 	.word	0x000000ff
        /*027c*/ 	.word	0x000000d0
        /*0280*/ 	.short	0x0100
        /*0282*/ 	.byte	0x04
	.zero		1


	//   ....[26]....
        /*0284*/ 	.word	0x000008d0
        /*0288*/ 	.word	0x000000ff
        /*028c*/ 	.word	0x000000c8
        /*0290*/ 	.short	0x0100
        /*0292*/ 	.byte	0x04
	.zero		1


	//   ....[27]....
        /*0294*/ 	.word	0x000008e0
        /*0298*/ 	.word	0x000000ff
        /*029c*/ 	.word	0x000000d8
        /*02a0*/ 	.short	0x0100
        /*02a2*/ 	.byte	0x04
	.zero		1


	//   ....[28]....
        /*02a4*/ 	.word	0x000009d0
        /*02a8*/ 	.word	0x000000ff
        /*02ac*/ 	.word	0x000000e0
        /*02b0*/ 	.short	0x0100
        /*02b2*/ 	.byte	0x06
	.zero		1


	//   ....[29]....
        /*02b4*/ 	.word	0x000009e0
        /*02b8*/ 	.word	0x000000ff
        /*02bc*/ 	.word	0x000000e8
        /*02c0*/ 	.short	0x0100
        /*02c2*/ 	.byte	0x06
	.zero		1


	//   ....[30]....
        /*02c4*/ 	.word	0x00000b20
        /*02c8*/ 	.word	0x000000ff
        /*02cc*/ 	.word	0x000000f0
        /*02d0*/ 	.short	0x0100
        /*02d2*/ 	.byte	0x06
	.zero		1


	//   ....[31]....
        /*02d4*/ 	.word	0x00000b30
        /*02d8*/ 	.word	0x000000ff
        /*02dc*/ 	.word	0x000000f8
        /*02e0*/ 	.short	0x0100
        /*02e2*/ 	.byte	0x06
	.zero		1


	//   ....[32]....
        /*02e4*/ 	.word	0x00000c80
        /*02e8*/ 	.word	0x000000ff
        /*02ec*/ 	.word	0x00000100
        /*02f0*/ 	.short	0x0100
        /*02f2*/ 	.byte	0x04
	.zero		1


	//   ....[33]....
        /*02f4*/ 	.word	0x00000c90
        /*02f8*/ 	.word	0x000000ff
        /*02fc*/ 	.word	0x00000110
        /*0300*/ 	.short	0x0100
        /*0302*/ 	.byte	0x04
	.zero		1


	//   ....[34]....
        /*0304*/ 	.word	0x00000ca0
        /*0308*/ 	.word	0x000000ff
        /*030c*/ 	.word	0x00000108
        /*0310*/ 	.short	0x0100
        /*0312*/ 	.byte	0x04
	.zero		1


	//   ....[35]....
        /*0314*/ 	.word	0x00000cb0
        /*0318*/ 	.word	0x000000ff
        /*031c*/ 	.word	0x00000118
        /*0320*/ 	.short	0x0100
        /*0322*/ 	.byte	0x04
	.zero		1


	//   ....[36]....
        /*0324*/ 	.word	0x00001630
        /*0328*/ 	.word	0x000000ff
        /*032c*/ 	.word	0x00000060
        /*0330*/ 	.short	0x010a
        /*0332*/ 	.byte	0x04
	.zero		1


	//   ....[37]....
        /*0334*/ 	.word	0x00001940
        /*0338*/ 	.word	0x000000ff
        /*033c*/ 	.word	0x00000060
        /*0340*/ 	.short	0x010a
        /*0342*/ 	.byte	0x09
	.zero		1


	//   ....[38]....
        /*0344*/ 	.word	0x00001ab0
        /*0348*/ 	.word	0x000000ff
        /*034c*/ 	.word	0x00000060
        /*0350*/ 	.short	0x010a
        /*0352*/ 	.byte	0x08
	.zero		1


	//   ....[39]....
        /*0354*/ 	.word	0x00001cc0
        /*0358*/ 	.word	0x000000ff
        /*035c*/ 	.word	0x000000e8
        /*0360*/ 	.short	0x0101
        /*0362*/ 	.byte	0x24
	.zero		1


	//   ....[40]....
        /*0364*/ 	.word	0x00001cf0
        /*0368*/ 	.word	0x000000ff
        /*036c*/ 	.word	0x00000060
        /*0370*/ 	.short	0x010a
        /*0372*/ 	.byte	0x04
	.zero		1


	//   ....[41]....
        /*0374*/ 	.word	0x00001fd0
        /*0378*/ 	.word	0x000000ff
        /*037c*/ 	.word	0x00000060
        /*0380*/ 	.short	0x010a
        /*0382*/ 	.byte	0x09
	.zero		1


	//   ....[42]....
        /*0384*/ 	.word	0x00002140
        /*0388*/ 	.word	0x000000ff
        /*038c*/ 	.word	0x00000060
        /*0390*/ 	.short	0x010a
        /*0392*/ 	.byte	0x08
	.zero		1


	//   ....[43]....
        /*0394*/ 	.word	0x00002360
        /*0398*/ 	.word	0x000000ff
        /*039c*/ 	.word	0x000000f0
        /*03a0*/ 	.short	0x010a
        /*03a2*/ 	.byte	0x24
	.zero		1


	//   ....[44]....
        /*03a4*/ 	.word	0x00002420
        /*03a8*/ 	.word	0x000000ff
        /*03ac*/ 	.word	0x00000000
        /*03b0*/ 	.short	0x0101
        /*03b2*/ 	.byte	0x04
	.zero		1


	//   ....[45]....
        /*03b4*/ 	.word	0x00002a20
        /*03b8*/ 	.word	0x000000ff
        /*03bc*/ 	.word	0x00000000
        /*03c0*/ 	.short	0x010a
        /*03c2*/ 	.byte	0x04
	.zero		1


	//   ....[46]....
        /*03c4*/ 	.word	0x00002ac0
        /*03c8*/ 	.word	0x000000ff
        /*03cc*/ 	.word	0x00000000
        /*03d0*/ 	.short	0x010a
        /*03d2*/ 	.byte	0x05
	.zero		1


	//   ....[47]....
        /*03d4*/ 	.word	0x00002b60
        /*03d8*/ 	.word	0x000000ff
        /*03dc*/ 	.word	0x00000000
        /*03e0*/ 	.short	0x010a
        /*03e2*/ 	.byte	0x05
	.zero		1


	//   ....[48]....
        /*03e4*/ 	.word	0x00002c00
        /*03e8*/ 	.word	0x000000ff
        /*03ec*/ 	.word	0x00000000
        /*03f0*/ 	.short	0x010a
        /*03f2*/ 	.byte	0x05
	.zero		1


	//   ....[49]....
        /*03f4*/ 	.word	0x00002ca0
        /*03f8*/ 	.word	0x000000ff
        /*03fc*/ 	.word	0x00000000
        /*0400*/ 	.short	0x010a
        /*0402*/ 	.byte	0x05
	.zero		1


	//   ....[50]....
        /*0404*/ 	.word	0x00002d40
        /*0408*/ 	.word	0x000000ff
        /*040c*/ 	.word	0x00000000
        /*0410*/ 	.short	0x010a
        /*0412*/ 	.byte	0x05
	.zero		1


	//   ....[51]....
        /*0414*/ 	.word	0x00002de0
        /*0418*/ 	.word	0x000000ff
        /*041c*/ 	.word	0x00000000
        /*0420*/ 	.short	0x010a
        /*0422*/ 	.byte	0x05
	.zero		1


	//   ....[52]....
        /*0424*/ 	.word	0x00002e80
        /*0428*/ 	.word	0x000000ff
        /*042c*/ 	.word	0x00000000
        /*0430*/ 	.short	0x010a
        /*0432*/ 	.byte	0x05
	.zero		1


	//   ....[53]....
        /*0434*/ 	.word	0x00002f20
        /*0438*/ 	.word	0x000000ff
        /*043c*/ 	.word	0x00000000
        /*0440*/ 	.short	0x010a
        /*0442*/ 	.byte	0x05
	.zero		1


	//   ....[54]....
        /*0444*/ 	.word	0x00002fc0
        /*0448*/ 	.word	0x000000ff
        /*044c*/ 	.word	0x00000000
        /*0450*/ 	.short	0x010a
        /*0452*/ 	.byte	0x05
	.zero		1


	//   ....[55]....
        /*0454*/ 	.word	0x00003060
        /*0458*/ 	.word	0x000000ff
        /*045c*/ 	.word	0x00000000
        /*0460*/ 	.short	0x010a
        /*0462*/ 	.byte	0x05
	.zero		1


	//   ....[56]....
        /*0464*/ 	.word	0x00003110
        /*0468*/ 	.word	0x00000000
        /*046c*/ 	.word	0x00000000
        /*0470*/ 	.short	0x010a
        /*0472*/ 	.byte	0xff
	.zero		1


	//   ....[57]....
        /*0474*/ 	.word	0x00003260
        /*0478*/ 	.word	0x000000ff
        /*047c*/ 	.word	0x000000f8
        /*0480*/ 	.short	0x010a
        /*0482*/ 	.byte	0x04
	.zero		1


	//   ....[58]....
        /*0484*/ 	.word	0x00003300
        /*0488*/ 	.word	0x000000ff
        /*048c*/ 	.word	0x000000f0
        /*0490*/ 	.short	0x010a
        /*0492*/ 	.byte	0x04
	.zero		1


	//   ....[59]....
        /*0494*/ 	.word	0x000033a0
        /*0498*/ 	.word	0x000000ff
        /*049c*/ 	.word	0x00000000
        /*04a0*/ 	.short	0x0101
        /*04a2*/ 	.byte	0x05
	.zero		1


	//   ....[60]....
        /*04a4*/ 	.word	0x000033e0
        /*04a8*/ 	.word	0x000000ff
        /*04ac*/ 	.word	0x000000f8
        /*04b0*/ 	.short	0x0106
        /*04b2*/ 	.byte	0x04
	.zero		1


	//   ....[61]....
        /*04b4*/ 	.word	0x00003420
        /*04b8*/ 	.word	0x00000000
        /*04bc*/ 	.word	0x000000f8
        /*04c0*/ 	.short	0x010a
        /*04c2*/ 	.byte	0xff
	.zero		1


	//   ....[62]....
        /*04c4*/ 	.word	0x00003940
        /*04c8*/ 	.word	0x000000ff
        /*04cc*/ 	.word	0x000000f0
        /*04d0*/ 	.short	0x010a
        /*04d2*/ 	.byte	0x12
	.zero		1


	//   ....[63]....
        /*04d4*/ 	.word	0x000039f0
        /*04d8*/ 	.word	0x000000ff
        /*04dc*/ 	.word	0x00000000
        /*04e0*/ 	.short	0x0101
        /*04e2*/ 	.byte	0x1c
	.zero		1


	//   ....[64]....
        /*04e4*/ 	.word	0x00003a00
        /*04e8*/ 	.word	0x000000ff
        /*04ec*/ 	.word	0x00000110
        /*04f0*/ 	.short	0x010a
        /*04f2*/ 	.byte	0x16
	.zero		1


	//   ....[65]....
        /*04f4*/ 	.word	0x00003a90
        /*04f8*/ 	.word	0x000000ff
        /*04fc*/ 	.word	0x00000000
        /*0500*/ 	.short	0x010a
        /*0502*/ 	.byte	0x04
	.zero		1


	//   ....[66]....
        /*0504*/ 	.word	0x00003b00
        /*0508*/ 	.word	0x000000ff
        /*050c*/ 	.word	0x00000000
        /*0510*/ 	.short	0x010a
        /*0512*/ 	.byte	0x10
	.zero		1


	//   ....[67]....
        /*0514*/ 	.word	0x00003c40
        /*0518*/ 	.word	0x000000ff
        /*051c*/ 	.word	0x00000000
        /*0520*/ 	.short	0x010a
        /*0522*/ 	.byte	0x04
	.zero		1


	//   ....[68]....
        /*0524*/ 	.word	0x00003e90
        /*0528*/ 	.word	0x000000ff
        /*052c*/ 	.word	0x00000000
        /*0530*/ 	.short	0x010a
        /*0532*/ 	.byte	0x04
	.zero		1


	//   ....[69]....
        /*0534*/ 	.word	0x00003f20
        /*0538*/ 	.word	0x000000ff
        /*053c*/ 	.word	0x00000000
        /*0540*/ 	.short	0x010a
        /*0542*/ 	.byte	0x04
	.zero		1


	//   ....[70]....
        /*0544*/ 	.word	0x000044b0
        /*0548*/ 	.word	0x000000ff
        /*054c*/ 	.word	0x000000f0
        /*0550*/ 	.short	0x010a
        /*0552*/ 	.byte	0x16
	.zero		1


	//   ....[71]....
        /*0554*/ 	.word	0x00004550
        /*0558*/ 	.word	0x000000ff
        /*055c*/ 	.word	0x00000000
        /*0560*/ 	.short	0x0101
        /*0562*/ 	.byte	0x2d
	.zero		1


	//   ....[72]....
        /*0564*/ 	.word	0x00004aa0
        /*0568*/ 	.word	0x000000ff
        /*056c*/ 	.word	0x000000e8
        /*0570*/ 	.short	0x010a
        /*0572*/ 	.byte	0x16
	.zero		1


	//   ....[73]....
        /*0574*/ 	.word	0x00004c40
        /*0578*/ 	.word	0x000000ff
        /*057c*/ 	.word	0x000000d0
        /*0580*/ 	.short	0x010a
        /*0582*/ 	.byte	0x16
	.zero		1


	//   ....[74]....
        /*0584*/ 	.word	0x00004f30
        /*0588*/ 	.word	0x000000ff
        /*058c*/ 	.word	0x000000c0
        /*0590*/ 	.short	0x010b
        /*0592*/ 	.byte	0x16
	.zero		1


	//   ....[75]....
        /*0594*/ 	.word	0x00004f40
        /*0598*/ 	.word	0x000000ff
        /*059c*/ 	.word	0x00000000
        /*05a0*/ 	.short	0x0101
        /*05a2*/ 	.byte	0x2f
	.zero		1


	//   ....[76]....
        /*05a4*/ 	.word	0x00004f50
        /*05a8*/ 	.word	0x000000ff
        /*05ac*/ 	.word	0x000000d8
        /*05b0*/ 	.short	0x010a
        /*05b2*/ 	.byte	0x16
	.zero		1


	//   ....[77]....
        /*05b4*/ 	.word	0x00005100
        /*05b8*/ 	.word	0x000000ff
        /*05bc*/ 	.word	0x000000c8
        /*05c0*/ 	.short	0x010b
        /*05c2*/ 	.byte	0x16
	.zero		1


	//   ....[78]....
        /*05c4*/ 	.word	0x00005110
        /*05c8*/ 	.word	0x000000ff
        /*05cc*/ 	.word	0x00000000
        /*05d0*/ 	.short	0x0101
        /*05d2*/ 	.byte	0x2e
	.zero		1


	//   ....[79]....
        /*05d4*/ 	.word	0x00005140
        /*05d8*/ 	.word	0x000000ff
        /*05dc*/ 	.word	0x000000d0
        /*05e0*/ 	.short	0x010a
        /*05e2*/ 	.byte	0x16
	.zero		1


	//   ....[80]....
        /*05e4*/ 	.word	0x00005180
        /*05e8*/ 	.word	0x00000000
        /*05ec*/ 	.word	0x000000d8
        /*05f0*/ 	.short	0x010a
        /*05f2*/ 	.byte	0xff
	.zero		1


	//   ....[81]....
        /*05f4*/ 	.word	0x00005550
        /*05f8*/ 	.word	0x000000ff
        /*05fc*/ 	.word	0x000000f0
        /*0600*/ 	.short	0x010a
        /*0602*/ 	.byte	0x31
	.zero		1


	//   ....[82]....
        /*0604*/ 	.word	0x00005620
        /*0608*/ 	.word	0x000000ff
        /*060c*/ 	.word	0x00000000
        /*0610*/ 	.short	0x0101
        /*0612*/ 	.byte	0x04
	.zero		1


	//   ....[83]....
        /*0614*/ 	.word	0x000062a0
        /*0618*/ 	.word	0x00000000
        /*061c*/ 	.word	0x000000c0
        /*0620*/ 	.short	0x010a
        /*0622*/ 	.byte	0xff
	.zero		1


	//   ....[84]....
        /*0624*/ 	.word	0x00006350
        /*0628*/ 	.word	0x000000c5
        /*062c*/ 	.word	0x00000100
        /*0630*/ 	.short	0x010a
        /*0632*/ 	.byte	0xff
	.zero		1


	//   ....[85]....
        /*0634*/ 	.word	0x000065d0
        /*0638*/ 	.word	0x00000000
        /*063c*/ 	.word	0x000000c0
        /*0640*/ 	.short	0x010a
        /*0642*/ 	.byte	0xff
	.zero		1


	//   ....[86]....
        /*0644*/ 	.word	0x00006720
        /*0648*/ 	.word	0x00000002
        /*064c*/ 	.word	0x00000000
        /*0650*/ 	.short	0x0101
        /*0652*/ 	.byte	0xff
	.zero		1


	//   ....[87]....
        /*0654*/ 	.word	0x00006780
        /*0658*/ 	.word	0x000000c5
        /*065c*/ 	.word	0x00000100
        /*0660*/ 	.short	0x010a
        /*0662*/ 	.byte	0xff
	.zero		1


	//   ....[88]....
        /*0664*/ 	.word	0x00007b60
        /*0668*/ 	.word	0x000000cf
        /*066c*/ 	.word	0x000000c0
        /*0670*/ 	.short	0x010a
        /*0672*/ 	.byte	0xff
	.zero		1


	//   ....[89]....
        /*0674*/ 	.word	0x00007c40
        /*0678*/ 	.word	0x000000cf
        /*067c*/ 	.word	0x000000c0
        /*0680*/ 	.short	0x010a
        /*0682*/ 	.byte	0xff
	.zero		1


	//   ....[90]....
        /*0684*/ 	.word	0x00007d70
        /*0688*/ 	.word	0x00000000
        /*068c*/ 	.word	0x00000000
        /*0690*/ 	.short	0x0101
        /*0692*/ 	.byte	0xff
	.zero		1


	//   ....[91]....
        /*0694*/ 	.word	0x00008390
        /*0698*/ 	.word	0x000000ff
        /*069c*/ 	.word	0x00000000
        /*06a0*/ 	.short	0x0101
        /*06a2*/ 	.byte	0x04
	.zero		1


	//   ....[92]....
        /*06a4*/ 	.word	0x00009240
        /*06a8*/ 	.word	0x00000000
        /*06ac*/ 	.word	0x00000060
        /*06b0*/ 	.short	0x010a
        /*06b2*/ 	.byte	0xff
	.zero		1


	//   ....[93]....
        /*06b4*/ 	.word	0x000092a0
        /*06b8*/ 	.word	0x00000000
        /*06bc*/ 	.word	0x00000060
        /*06c0*/ 	.short	0x010a
        /*06c2*/ 	.byte	0xff
	.zero		1


	//   ....[94]....
        /*06c4*/ 	.word	0x00009300
        /*06c8*/ 	.word	0x00000000
        /*06cc*/ 	.word	0x000000f0
        /*06d0*/ 	.short	0x010a
        /*06d2*/ 	.byte	0xff
	.zero		1


	//   ....[95]....
        /*06d4*/ 	.word	0x00009360
        /*06d8*/ 	.word	0x00000000
        /*06dc*/ 	.word	0x00000000
        /*06e0*/ 	.short	0x010a
        /*06e2*/ 	.byte	0xff
	.zero		1


	//   ....[96]....
        /*06e4*/ 	.word	0x000093c0
        /*06e8*/ 	.word	0x00000000
        /*06ec*/ 	.word	0x00000000
        /*06f0*/ 	.short	0x010a
        /*06f2*/ 	.byte	0xff
	.zero		1


	//   ....[97]....
        /*06f4*/ 	.word	0x00009420
        /*06f8*/ 	.word	0x00000000
        /*06fc*/ 	.word	0x00000000
        /*0700*/ 	.short	0x010a
        /*0702*/ 	.byte	0xff
	.zero		1


	//   ....[98]....
        /*0704*/ 	.word	0x00009480
        /*0708*/ 	.word	0x00000000
        /*070c*/ 	.word	0x00000000
        /*0710*/ 	.short	0x010a
        /*0712*/ 	.byte	0xff
	.zero		1


	//   ....[99]....
        /*0714*/ 	.word	0x000094e0
        /*0718*/ 	.word	0x00000000
        /*071c*/ 	.word	0x00000000
        /*0720*/ 	.short	0x010a
        /*0722*/ 	.byte	0xff
	.zero		1


	//   ....[100]....
        /*0724*/ 	.word	0x00009540
        /*0728*/ 	.word	0x00000000
        /*072c*/ 	.word	0x00000000
        /*0730*/ 	.short	0x010a
        /*0732*/ 	.byte	0xff
	.zero		1


	//   ....[101]....
        /*0734*/ 	.word	0x000095a0
        /*0738*/ 	.word	0x00000000
        /*073c*/ 	.word	0x00000000
        /*0740*/ 	.short	0x010a
        /*0742*/ 	.byte	0xff
	.zero		1


	//   ....[102]....
        /*0744*/ 	.word	0x00009600
        /*0748*/ 	.word	0x00000000
        /*074c*/ 	.word	0x00000000
        /*0750*/ 	.short	0x010a
        /*0752*/ 	.byte	0xff
	.zero		1


	//   ....[103]....
        /*0754*/ 	.word	0x00009660
        /*0758*/ 	.word	0x00000000
        /*075c*/ 	.word	0x00000000
        /*0760*/ 	.short	0x010a
        /*0762*/ 	.byte	0xff
	.zero		1


	//   ....[104]....
        /*0764*/ 	.word	0x000096c0
        /*0768*/ 	.word	0x00000000
        /*076c*/ 	.word	0x00000000
        /*0770*/ 	.short	0x010a
        /*0772*/ 	.byte	0xff
	.zero		1


	//   ....[105]....
        /*0774*/ 	.word	0x00009720
        /*0778*/ 	.word	0x00000000
        /*077c*/ 	.word	0x00000000
        /*0780*/ 	.short	0x010a
        /*0782*/ 	.byte	0xff
	.zero		1


	//   ....[106]....
        /*0784*/ 	.word	0x00009780
        /*0788*/ 	.word	0x00000004
        /*078c*/ 	.word	0x000000f8
        /*0790*/ 	.short	0x010a
        /*0792*/ 	.byte	0xff
	.zero		1


	//   ....[107]....
        /*0794*/ 	.word	0x000097e0
        /*0798*/ 	.word	0x00000004
        /*079c*/ 	.word	0x000000f0
        /*07a0*/ 	.short	0x010a
        /*07a2*/ 	.byte	0xff
	.zero		1


	//   ....[108]....
        /*07a4*/ 	.word	0x00009840
        /*07a8*/ 	.word	0x00000000
        /*07ac*/ 	.word	0x000000f0
        /*07b0*/ 	.short	0x010a
        /*07b2*/ 	.byte	0xff
	.zero		1


	//   ....[109]....
        /*07b4*/ 	.word	0x000098a0
        /*07b8*/ 	.word	0x00000005
        /*07bc*/ 	.word	0x00000110
        /*07c0*/ 	.short	0x010a
        /*07c2*/ 	.byte	0xff
	.zero		1


	//   ....[110]....
        /*07c4*/ 	.word	0x00009900
        /*07c8*/ 	.word	0x00000000
        /*07cc*/ 	.word	0x00000000
        /*07d0*/ 	.short	0x010a
        /*07d2*/ 	.byte	0xff
	.zero		1


	//   ....[111]....
        /*07d4*/ 	.word	0x00009960
        /*07d8*/ 	.word	0x00000000
        /*07dc*/ 	.word	0x00000000
        /*07e0*/ 	.short	0x010a
        /*07e2*/ 	.byte	0xff
	.zero		1


	//   ....[112]....
        /*07e4*/ 	.word	0x000099c0
        /*07e8*/ 	.word	0x00000000
        /*07ec*/ 	.word	0x00000000
        /*07f0*/ 	.short	0x010a
        /*07f2*/ 	.byte	0xff
	.zero		1


	//   ....[113]....
        /*07f4*/ 	.word	0x00009a20
        /*07f8*/ 	.word	0x00000000
        /*07fc*/ 	.word	0x000000f0
        /*0800*/ 	.short	0x010a
        /*0802*/ 	.byte	0xff
	.zero		1


	//   ....[114]....
        /*0804*/ 	.word	0x00009a80
        /*0808*/ 	.word	0x00000000
        /*080c*/ 	.word	0x000000e8
        /*0810*/ 	.short	0x010a
        /*0812*/ 	.byte	0xff
	.zero		1


	//   ....[115]....
        /*0814*/ 	.word	0x00009ae0
        /*0818*/ 	.word	0x00000002
        /*081c*/ 	.word	0x000000d0
        /*0820*/ 	.short	0x010a
        /*0822*/ 	.byte	0xff
	.zero		1


	//   ....[116]....
        /*0824*/ 	.word	0x00009b40
        /*0828*/ 	.word	0x00000000
        /*082c*/ 	.word	0x000000d8
        /*0830*/ 	.short	0x010a
        /*0832*/ 	.byte	0xff
	.zero		1


	//   ....[117]....
        /*0834*/ 	.word	0x00009ba0
        /*0838*/ 	.word	0x00000000
        /*083c*/ 	.word	0x000000d0
        /*0840*/ 	.short	0x010a
        /*0842*/ 	.byte	0xff
	.zero		1


	//   ....[118]....
        /*0844*/ 	.word	0x00009c00
        /*0848*/ 	.word	0x00000000
        /*084c*/ 	.word	0x000000f0
        /*0850*/ 	.short	0x010a
        /*0852*/ 	.byte	0xff
	.zero		1


	//   ....[119]....
        /*0854*/ 	.word	0x00009c50
        /*0858*/ 	.word	0x00000000
        /*085c*/ 	.word	0x000000c0
        /*0860*/ 	.short	0x010a
        /*0862*/ 	.byte	0xff
	.zero		1


	//   ....[120]....
        /*0864*/ 	.word	0x00009ca0
        /*0868*/ 	.word	0x000000c5
        /*086c*/ 	.word	0x00000100
        /*0870*/ 	.short	0x010a
        /*0872*/ 	.byte	0xff
	.zero		1


	//   ....[121]....
        /*0874*/ 	.word	0x00009cf0
        /*0878*/ 	.word	0x000000cf
        /*087c*/ 	.word	0x000000c0
        /*0880*/ 	.short	0x010a
        /*0882*/ 	.byte	0xff
	.zero		1


	//----- nvinfo : EIATTR_NUM_MBARRIERS
	.align		4
.L_47:
        /*0884*/ 	.byte	0x03, 0x38
        /*0886*/ 	.short	0x0024


	//----- nvinfo : EIATTR_EXIT_INSTR_OFFSETS
	.align		4
        /*0888*/ 	.byte	0x04, 0x1c
        /*088a*/ 	.short	(.L_49 - .L_48)


	//   ....[0]....
.L_48:
        /*088c*/ 	.word	0x00003140


	//   ....[1]....
        /*0890*/ 	.word	0x000033f0


	//   ....[2]....
        /*0894*/ 	.word	0x00003450


	//   ....[3]....
        /*0898*/ 	.word	0x00004190


	//   ....[4]....
        /*089c*/ 	.word	0x000051b0


	//   ....[5]....
        /*08a0*/ 	.word	0x000051f0


	//   ....[6]....
        /*08a4*/ 	.word	0x00009220


	//----- nvinfo : EIATTR_MAX_THREADS
	.align		4
.L_49:
        /*08a8*/ 	.byte	0x04, 0x05
        /*08aa*/ 	.short	(.L_51 - .L_50)
.L_50:
        /*08ac*/ 	.word	0x00000100
        /*08b0*/ 	.word	0x00000001
        /*08b4*/ 	.word	0x00000001


	//----- nvinfo : EIATTR_CRS_STACK_SIZE
	.align		4
.L_51:
        /*08b8*/ 	.byte	0x04, 0x1e
        /*08ba*/ 	.short	(.L_53 - .L_52)
.L_52:
        /*08bc*/ 	.word	0x00000000


	//----- nvinfo : EIATTR_CBANK_PARAM_SIZE
	.align		4
.L_53:
        /*08c0*/ 	.byte	0x03, 0x19
        /*08c2*/ 	.short	0x0900


	//----- nvinfo : EIATTR_PARAM_CBANK
	.align		4
        /*08c4*/ 	.byte	0x04, 0x0a
        /*08c6*/ 	.short	(.L_55 - .L_54)
	.align		4
.L_54:
        /*08c8*/ 	.word	index@(.nv.constant0._ZN7cutlass13device_kernelINS_4conv6kernel13ConvUniversalINS1_16ConvProblemShapeILNS1_8OperatorE1ELi3EEENS1_10collective14CollectiveConvINS1_47MainloopSm100TmaUmmaWarpSpecializedImplicitGemmILS5_1ELi12ELi3ELi1ELi2EN4cute5tupleIJNSA_1CILi1EEESD_SD_EEEEENSB_IJNSC_ILi128EEESG_NSB_IJNSC_ILi64EEEEEEEEENS_12float_e4m3_tESK_NSA_8TiledMMAINSA_8MMA_AtomIJNSA_10MMA_TraitsINSA_19SM100_MMA_F8F6F4_SSEJSK_SK_fSG_SG_NSA_17integral_constantINSA_4UMMA5MajorELSR_0EEENSP_ISR_LSR_1EEENSP_INSQ_7ScaleInELSU_0EEESV_EEEEEENSA_6LayoutISE_NSB_IJNSC_ILi0EEESZ_SZ_EEEEENSB_IJNSA_10UnderscoreES12_S12_EEEEENS7_6detail27Sm100ImplicitGemmTileTraitsINSA_20SM90_TMA_LOAD_IM2COLENSA_14ComposedLayoutINSA_7SwizzleILi2ELi4ELi3EEENSA_18smem_ptr_flag_bitsILi8EEENSY_INSB_IJNSC_ILi8EEESH_EEENSB_IJSH_SD_EEEEEEEvEENS16_INSA_13SM90_TMA_LOADENS18_INS19_ILi3ELi4ELi3EEES1C_NSY_INSB_IJSG_S1D_EEENSB_IJSD_SG_EEEEEEEvEEEENS_8epilogue10collective18CollectiveEpilogueINS1R_23Sm100TmaWarpSpecializedILi2ELi2ELi64ELb0ELb0EEEJSJ_NSB_IJNSY_ISG_SD_EENSY_ISH_SD_EEEEESK_NSB_IJNSB_IJllllEEESD_SZ_EEESK_S20_NS1R_6fusion15FusionCallbacksIS1V_NS21_17LinearCombinationISK_fSK_fLNS_15FloatRoundStyleE2EEESJ_S1Y_JEEENSA_5SM1004TMEM4LOAD26SM100_TMEM_LOAD_32dp32b64xES17_S1H_NSA_39AutoVectorizingCopyWithAssumedAlignmentILi128EEENSA_21SM90_TMA_STORE_IM2COLES1H_S2C_S2C_EEEvvEEEEvNT_6ParamsE)
        /*08cc*/ 	.short	0x0380
        /*08ce*/ 	.short	0x0900


	//----- nvinfo : EIATTR_SW_WAR
	.align		4
.L_55:
        /*08d0*/ 	.byte	0x04, 0x36
        /*08d2*/ 	.short	(.L_57 - .L_56)
.L_56:
        /*08d4*/ 	.word	0x00000008
.L_57:


//--------------------- .nv.callgraph             --------------------------
	.section	.nv.callgraph,"",@"SHT_CUDA_CALLGRAPH"
	.align	4
	.sectionentsize	8
	.align		4
        /*0000*/ 	.word	0x00000000
	.align		4
        /*0004*/ 	.word	0xffffffff
	.align		4
        /*0008*/ 	.word	index@(_ZN7cutlass13device_kernelINS_4conv6kernel13ConvUniversalINS1_16ConvProblemShapeILNS1_8OperatorE1ELi3EEENS1_10collective14CollectiveConvINS1_47MainloopSm100TmaUmmaWarpSpecializedImplicitGemmILS5_1ELi12ELi3ELi1ELi2EN4cute5tupleIJNSA_1CILi1EEESD_SD_EEEEENSB_IJNSC_ILi128EEESG_NSB_IJNSC_ILi64EEEEEEEEENS_12float_e4m3_tESK_NSA_8TiledMMAINSA_8MMA_AtomIJNSA_10MMA_TraitsINSA_19SM100_MMA_F8F6F4_SSEJSK_SK_fSG_SG_NSA_17integral_constantINSA_4UMMA5MajorELSR_0EEENSP_ISR_LSR_1EEENSP_INSQ_7ScaleInELSU_0EEESV_EEEEEENSA_6LayoutISE_NSB_IJNSC_ILi0EEESZ_SZ_EEEEENSB_IJNSA_10UnderscoreES12_S12_EEEEENS7_6detail27Sm100ImplicitGemmTileTraitsINSA_20SM90_TMA_LOAD_IM2COLENSA_14ComposedLayoutINSA_7SwizzleILi2ELi4ELi3EEENSA_18smem_ptr_flag_bitsILi8EEENSY_INSB_IJNSC_ILi8EEESH_EEENSB_IJSH_SD_EEEEEEEvEENS16_INSA_13SM90_TMA_LOADENS18_INS19_ILi3ELi4ELi3EEES1C_NSY_INSB_IJSG_S1D_EEENSB_IJSD_SG_EEEEEEEvEEEENS_8epilogue10collective18CollectiveEpilogueINS1R_23Sm100TmaWarpSpecializedILi2ELi2ELi64ELb0ELb0EEEJSJ_NSB_IJNSY_ISG_SD_EENSY_ISH_SD_EEEEESK_NSB_IJNSB_IJllllEEESD_SZ_EEESK_S20_NS1R_6fusion15FusionCallbacksIS1V_NS21_17LinearCombinationISK_fSK_fLNS_15FloatRoundStyleE2EEESJ_S1Y_JEEENSA_5SM1004TMEM4LOAD26SM100_TMEM_LOAD_32dp32b64xES17_S1H_NSA_39AutoVectorizingCopyWithAssumedAlignmentILi128EEENSA_21SM90_TMA_STORE_IM2COLES1H_S2C_S2C_EEEvvEEEEvNT_6ParamsE)
	.align		4
        /*000c*/ 	.word	index@(__assertfail)
	.align		4
        /*0010*/ 	.word	0x00000000
	.align		4
        /*0014*/ 	.word	0xfffffffe
	.align		4
        /*0018*/ 	.word	0x00000000
	.align		4
        /*001c*/ 	.word	0xfffffffd
	.align		4
        /*0020*/ 	.word	0x00000000
	.align		4
        /*0024*/ 	.word	0xfffffffc


//--------------------- .nv.constant4             --------------------------
	.section	.nv.constant4,"a",@progbits
	.align	8
	.align		8
.nv.constant4:
        /*0000*/ 	.dword	__assertfail
	.align		8
        /*0008*/ 	.dword	__unnamed_1
	.align		8
        /*0010*/ 	.dword	__unnamed_2
	.align		8
        /*0018*/ 	.dword	_ZN39_INTERNAL_20f87f3d_4_k_cu_e3ef83cb_30884cuda3std3__45__cpo5beginE
	.align		8
        /*0020*/ 	.dword	_ZN39_INTERNAL_20f87f3d_4_k_cu_e3ef83cb_30884cuda3std3__45__cpo3endE
	.align		8
        /*0028*/ 	.dword	_ZN39_INTERNAL_20f87f3d_4_k_cu_e3ef83cb_30884cuda3std3__45__cpo6cbeginE
	.align		8
        /*0030*/ 	.dword	_ZN39_INTERNAL_20f87f3d_4_k_cu_e3ef83cb_30884cuda3std3__45__cpo4cendE
	.align		8
        /*0038*/ 	.dword	_ZN39_INTERNAL_20f87f3d_4_k_cu_e3ef83cb_30884cuda3std3__441_GLOBAL__N__20f87f3d_4_k_cu_e3ef83cb_30886ignoreE
	.align		8
        /*0040*/ 	.dword	_ZN39_INTERNAL_20f87f3d_4_k_cu_e3ef83cb_30884cuda3std3__419piecewise_constructE
	.align		8
        /*0048*/ 	.dword	_ZN39_INTERNAL_20f87f3d_4_k_cu_e3ef83cb_30884cuda3std3__48in_placeE
	.align		8
        /*0050*/ 	.dword	_ZN39_INTERNAL_20f87f3d_4_k_cu_e3ef83cb_30884cuda3std6ranges3__45__cpo4swapE
	.align		8
        /*0058*/ 	.dword	_ZN39_INTERNAL_20f87f3d_4_k_cu_e3ef83cb_30884cuda3std6ranges3__45__cpo9iter_moveE
	.align		8
        /*0060*/ 	.dword	_ZN39_INTERNAL_20f87f3d_4_k_cu_e3ef83cb_30884cute7productE
	.align		8
        /*0068*/ 	.dword	_ZN39_INTERNAL_20f87f3d_4_k_cu_e3ef83cb_30884cute1_E
	.align		8
        /*0070*/ 	.dword	$str$27
	.align		8
        /*0078*/ 	.dword	$str$28
	.align		8
        /*0080*/ 	.dword	$str$29
	.align		8
        /*0088*/ 	.dword	$str$30


//--------------------- .text._ZN7cutlass13device_kernelINS_4conv6kernel13ConvUniversalINS1_16ConvProblemShapeILNS1_8OperatorE1ELi3EEENS1_10collective14CollectiveConvINS1_47MainloopSm100TmaUmmaWarpSpecializedImplicitGemmILS5_1ELi12ELi3ELi1ELi2EN4cute5tupleIJNSA_1CILi1EEESD_SD_EEEEENSB_IJNSC_ILi128EEESG_NSB_IJNSC_ILi64EEEEEEEEENS_12float_e4m3_tESK_NSA_8TiledMMAINSA_8MMA_AtomIJNSA_10MMA_TraitsINSA_19SM100_MMA_F8F6F4_SSEJSK_SK_fSG_SG_NSA_17integral_constantINSA_4UMMA5MajorELSR_0EEENSP_ISR_LSR_1EEENSP_INSQ_7ScaleInELSU_0EEESV_EEEEEENSA_6LayoutISE_NSB_IJNSC_ILi0EEESZ_SZ_EEEEENSB_IJNSA_10UnderscoreES12_S12_EEEEENS7_6detail27Sm100ImplicitGemmTileTraitsINSA_20SM90_TMA_LOAD_IM2COLENSA_14ComposedLayoutINSA_7SwizzleILi2ELi4ELi3EEENSA_18smem_ptr_flag_bitsILi8EEENSY_INSB_IJNSC_ILi8EEESH_EEENSB_IJSH_SD_EEEEEEEvEENS16_INSA_13SM90_TMA_LOADENS18_INS19_ILi3ELi4ELi3EEES1C_NSY_INSB_IJSG_S1D_EEENSB_IJSD_SG_EEEEEEEvEEEENS_8epilogue10collective18CollectiveEpilogueINS1R_23Sm100TmaWarpSpecializedILi2ELi2ELi64ELb0ELb0EEEJSJ_NSB_IJNSY_ISG_SD_EENSY_ISH_SD_EEEEESK_NSB_IJNSB_IJllllEEESD_SZ_EEESK_S20_NS1R_6fusion15FusionCallbacksIS1V_NS21_17LinearCombinationISK_fSK_fLNS_15FloatRoundStyleE2EEESJ_S1Y_JEEENSA_5SM1004TMEM4LOAD26SM100_TMEM_LOAD_32dp32b64xES17_S1H_NSA_39AutoVectorizingCopyWithAssumedAlignmentILi128EEENSA_21SM90_TMA_STORE_IM2COLES1H_S2C_S2C_EEEvvEEEEvNT_6ParamsE --------------------------
	.section	.text._ZN7cutlass13device_kernelINS_4conv6kernel13ConvUniversalINS1_16ConvProblemShapeILNS1_8OperatorE1ELi3EEENS1_10collective14CollectiveConvINS1_47MainloopSm100TmaUmmaWarpSpecializedImplicitGemmILS5_1ELi12ELi3ELi1ELi2EN4cute5tupleIJNSA_1CILi1EEESD_SD_EEEEENSB_IJNSC_ILi128EEESG_NSB_IJNSC_ILi64EEEEEEEEENS_12float_e4m3_tESK_NSA_8TiledMMAINSA_8MMA_AtomIJNSA_10MMA_TraitsINSA_19SM100_MMA_F8F6F4_SSEJSK_SK_fSG_SG_NSA_17integral_constantINSA_4UMMA5MajorELSR_0EEENSP_ISR_LSR_1EEENSP_INSQ_7ScaleInELSU_0EEESV_EEEEEENSA_6LayoutISE_NSB_IJNSC_ILi0EEESZ_SZ_EEEEENSB_IJNSA_10UnderscoreES12_S12_EEEEENS7_6detail27Sm100ImplicitGemmTileTraitsINSA_20SM90_TMA_LOAD_IM2COLENSA_14ComposedLayoutINSA_7SwizzleILi2ELi4ELi3EEENSA_18smem_ptr_flag_bitsILi8EEENSY_INSB_IJNSC_ILi8EEESH_EEENSB_IJSH_SD_EEEEEEEvEENS16_INSA_13SM90_TMA_LOADENS18_INS19_ILi3ELi4ELi3EEES1C_NSY_INSB_IJSG_S1D_EEENSB_IJSD_SG_EEEEEEEvEEEENS_8epilogue10collective18CollectiveEpilogueINS1R_23Sm100TmaWarpSpecializedILi2ELi2ELi64ELb0ELb0EEEJSJ_NSB_IJNSY_ISG_SD_EENSY_ISH_SD_EEEEESK_NSB_IJNSB_IJllllEEESD_SZ_EEESK_S20_NS1R_6fusion15FusionCallbacksIS1V_NS21_17LinearCombinationISK_fSK_fLNS_15FloatRoundStyleE2EEESJ_S1Y_JEEENSA_5SM1004TMEM4LOAD26SM100_TMEM_LOAD_32dp32b64xES17_S1H_NSA_39AutoVectorizingCopyWithAssumedAlignmentILi128EEENSA_21SM90_TMA_STORE_IM2COLES1H_S2C_S2C_EEEvvEEEEvNT_6ParamsE,"ax",@progbits
	.align	128
.text._ZN7cutlass13device_kernelINS_4conv6kernel13ConvUniversalINS1_16ConvProblemShapeILNS1_8OperatorE1ELi3EEENS1_10collective14CollectiveConvINS1_47MainloopSm100TmaUmmaWarpSpecializedImplicitGemmILS5_1ELi12ELi3ELi1ELi2EN4cute5tupleIJNSA_1CILi1EEESD_SD_EEEEENSB_IJNSC_ILi128EEESG_NSB_IJNSC_ILi64EEEEEEEEENS_12float_e4m3_tESK_NSA_8TiledMMAINSA_8MMA_AtomIJNSA_10MMA_TraitsINSA_19SM100_MMA_F8F6F4_SSEJSK_SK_fSG_SG_NSA_17integral_constantINSA_4UMMA5MajorELSR_0EEENSP_ISR_LSR_1EEENSP_INSQ_7ScaleInELSU_0EEESV_EEEEEENSA_6LayoutISE_NSB_IJNSC_ILi0EEESZ_SZ_EEEEENSB_IJNSA_10UnderscoreES12_S12_EEEEENS7_6detail27Sm100ImplicitGemmTileTraitsINSA_20SM90_TMA_LOAD_IM2COLENSA_14ComposedLayoutINSA_7SwizzleILi2ELi4ELi3EEENSA_18smem_ptr_flag_bitsILi8EEENSY_INSB_IJNSC_ILi8EEESH_EEENSB_IJSH_SD_EEEEEEEvEENS16_INSA_13SM90_TMA_LOADENS18_INS19_ILi3ELi4ELi3EEES1C_NSY_INSB_IJSG_S1D_EEENSB_IJSD_SG_EEEEEEEvEEEENS_8epilogue10collective18CollectiveEpilogueINS1R_23Sm100TmaWarpSpecializedILi2ELi2ELi64ELb0ELb0EEEJSJ_NSB_IJNSY_ISG_SD_EENSY_ISH_SD_EEEEESK_NSB_IJNSB_IJllllEEESD_SZ_EEESK_S20_NS1R_6fusion15FusionCallbacksIS1V_NS21_17LinearCombinationISK_fSK_fLNS_15FloatRoundStyleE2EEESJ_S1Y_JEEENSA_5SM1004TMEM4LOAD26SM100_TMEM_LOAD_32dp32b64xES17_S1H_NSA_39AutoVectorizingCopyWithAssumedAlignmentILi128EEENSA_21SM90_TMA_STORE_IM2COLES1H_S2C_S2C_EEEvvEEEEvNT_6ParamsE:
        .type           _ZN7cutlass13device_kernelINS_4conv6kernel13ConvUniversalINS1_16ConvProblemShapeILNS1_8OperatorE1ELi3EEENS1_10collective14CollectiveConvINS1_47MainloopSm100TmaUmmaWarpSpecializedImplicitGemmILS5_1ELi12ELi3ELi1ELi2EN4cute5tupleIJNSA_1CILi1EEESD_SD_EEEEENSB_IJNSC_ILi128EEESG_NSB_IJNSC_ILi64EEEEEEEEENS_12float_e4m3_tESK_NSA_8TiledMMAINSA_8MMA_AtomIJNSA_10MMA_TraitsINSA_19SM100_MMA_F8F6F4_SSEJSK_SK_fSG_SG_NSA_17integral_constantINSA_4UMMA5MajorELSR_0EEENSP_ISR_LSR_1EEENSP_INSQ_7ScaleInELSU_0EEESV_EEEEEENSA_6LayoutISE_NSB_IJNSC_ILi0EEESZ_SZ_EEEEENSB_IJNSA_10UnderscoreES12_S12_EEEEENS7_6detail27Sm100ImplicitGemmTileTraitsINSA_20SM90_TMA_LOAD_IM2COLENSA_14ComposedLayoutINSA_7SwizzleILi2ELi4ELi3EEENSA_18smem_ptr_flag_bitsILi8EEENSY_INSB_IJNSC_ILi8EEESH_EEENSB_IJSH_SD_EEEEEEEvEENS16_INSA_13SM90_TMA_LOADENS18_INS19_ILi3ELi4ELi3EEES1C_NSY_INSB_IJSG_S1D_EEENSB_IJSD_SG_EEEEEEEvEEEENS_8epilogue10collective18CollectiveEpilogueINS1R_23Sm100TmaWarpSpecializedILi2ELi2ELi64ELb0ELb0EEEJSJ_NSB_IJNSY_ISG_SD_EENSY_ISH_SD_EEEEESK_NSB_IJNSB_IJllllEEESD_SZ_EEESK_S20_NS1R_6fusion15FusionCallbacksIS1V_NS21_17LinearCombinationISK_fSK_fLNS_15FloatRoundStyleE2EEESJ_S1Y_JEEENSA_5SM1004TMEM4LOAD26SM100_TMEM_LOAD_32dp32b64xES17_S1H_NSA_39AutoVectorizingCopyWithAssumedAlignmentILi128EEENSA_21SM90_TMA_STORE_IM2COLES1H_S2C_S2C_EEEvvEEEEvNT_6ParamsE,@function
        .size           _ZN7cutlass13device_kernelINS_4conv6kernel13ConvUniversalINS1_16ConvProblemShapeILNS1_8OperatorE1ELi3EEENS1_10collective14CollectiveConvINS1_47MainloopSm100TmaUmmaWarpSpecializedImplicitGemmILS5_1ELi12ELi3ELi1ELi2EN4cute5tupleIJNSA_1CILi1EEESD_SD_EEEEENSB_IJNSC_ILi128EEESG_NSB_IJNSC_ILi64EEEEEEEEENS_12float_e4m3_tESK_NSA_8TiledMMAINSA_8MMA_AtomIJNSA_10MMA_TraitsINSA_19SM100_MMA_F8F6F4_SSEJSK_SK_fSG_SG_NSA_17integral_constantINSA_4UMMA5MajorELSR_0EEENSP_ISR_LSR_1EEENSP_INSQ_7ScaleInELSU_0EEESV_EEEEEENSA_6LayoutISE_NSB_IJNSC_ILi0EEESZ_SZ_EEEEENSB_IJNSA_10UnderscoreES12_S12_EEEEENS7_6detail27Sm100ImplicitGemmTileTraitsINSA_20SM90_TMA_LOAD_IM2COLENSA_14ComposedLayoutINSA_7SwizzleILi2ELi4ELi3EEENSA_18smem_ptr_flag_bitsILi8EEENSY_INSB_IJNSC_ILi8EEESH_EEENSB_IJSH_SD_EEEEEEEvEENS16_INSA_13SM90_TMA_LOADENS18_INS19_ILi3ELi4ELi3EEES1C_NSY_INSB_IJSG_S1D_EEENSB_IJSD_SG_EEEEEEEvEEEENS_8epilogue10collective18CollectiveEpilogueINS1R_23Sm100TmaWarpSpecializedILi2ELi2ELi64ELb0ELb0EEEJSJ_NSB_IJNSY_ISG_SD_EENSY_ISH_SD_EEEEESK_NSB_IJNSB_IJllllEEESD_SZ_EEESK_S20_NS1R_6fusion15FusionCallbacksIS1V_NS21_17LinearCombinationISK_fSK_fLNS_15FloatRoundStyleE2EEESJ_S1Y_JEEENSA_5SM1004TMEM4LOAD26SM100_TMEM_LOAD_32dp32b64xES17_S1H_NSA_39AutoVectorizingCopyWithAssumedAlignmentILi128EEENSA_21SM90_TMA_STORE_IM2COLES1H_S2C_S2C_EEEvvEEEEvNT_6ParamsE,(.L_x_158 - _ZN7cutlass13device_kernelINS_4conv6kernel13ConvUniversalINS1_16ConvProblemShapeILNS1_8OperatorE1ELi3EEENS1_10collective14CollectiveConvINS1_47MainloopSm100TmaUmmaWarpSpecializedImplicitGemmILS5_1ELi12ELi3ELi1ELi2EN4cute5tupleIJNSA_1CILi1EEESD_SD_EEEEENSB_IJNSC_ILi128EEESG_NSB_IJNSC_ILi64EEEEEEEEENS_12float_e4m3_tESK_NSA_8TiledMMAINSA_8MMA_AtomIJNSA_10MMA_TraitsINSA_19SM100_MMA_F8F6F4_SSEJSK_SK_fSG_SG_NSA_17integral_constantINSA_4UMMA5MajorELSR_0EEENSP_ISR_LSR_1EEENSP_INSQ_7ScaleInELSU_0EEESV_EEEEEENSA_6LayoutISE_NSB_IJNSC_ILi0EEESZ_SZ_EEEEENSB_IJNSA_10UnderscoreES12_S12_EEEEENS7_6detail27Sm100ImplicitGemmTileTraitsINSA_20SM90_TMA_LOAD_IM2COLENSA_14ComposedLayoutINSA_7SwizzleILi2ELi4ELi3EEENSA_18smem_ptr_flag_bitsILi8EEENSY_INSB_IJNSC_ILi8EEESH_EEENSB_IJSH_SD_EEEEEEEvEENS16_INSA_13SM90_TMA_LOADENS18_INS19_ILi3ELi4ELi3EEES1C_NSY_INSB_IJSG_S1D_EEENSB_IJSD_SG_EEEEEEEvEEEENS_8epilogue10collective18CollectiveEpilogueINS1R_23Sm100TmaWarpSpecializedILi2ELi2ELi64ELb0ELb0EEEJSJ_NSB_IJNSY_ISG_SD_EENSY_ISH_SD_EEEEESK_NSB_IJNSB_IJllllEEESD_SZ_EEESK_S20_NS1R_6fusion15FusionCallbacksIS1V_NS21_17LinearCombinationISK_fSK_fLNS_15FloatRoundStyleE2EEESJ_S1Y_JEEENSA_5SM1004TMEM4LOAD26SM100_TMEM_LOAD_32dp32b64xES17_S1H_NSA_39AutoVectorizingCopyWithAssumedAlignmentILi128EEENSA_21SM90_TMA_STORE_IM2COLES1H_S2C_S2C_EEEvvEEEEvNT_6ParamsE)
        .other          _ZN7cutlass13device_kernelINS_4conv6kernel13ConvUniversalINS1_16ConvProblemShapeILNS1_8OperatorE1ELi3EEENS1_10collective14CollectiveConvINS1_47MainloopSm100TmaUmmaWarpSpecializedImplicitGemmILS5_1ELi12ELi3ELi1ELi2EN4cute5tupleIJNSA_1CILi1EEESD_SD_EEEEENSB_IJNSC_ILi128EEESG_NSB_IJNSC_ILi64EEEEEEEEENS_12float_e4m3_tESK_NSA_8TiledMMAINSA_8MMA_AtomIJNSA_10MMA_TraitsINSA_19SM100_MMA_F8F6F4_SSEJSK_SK_fSG_SG_NSA_17integral_constantINSA_4UMMA5MajorELSR_0EEENSP_ISR_LSR_1EEENSP_INSQ_7ScaleInELSU_0EEESV_EEEEEENSA_6LayoutISE_NSB_IJNSC_ILi0EEESZ_SZ_EEEEENSB_IJNSA_10UnderscoreES12_S12_EEEEENS7_6detail27Sm100ImplicitGemmTileTraitsINSA_20SM90_TMA_LOAD_IM2COLENSA_14ComposedLayoutINSA_7SwizzleILi2ELi4ELi3EEENSA_18smem_ptr_flag_bitsILi8EEENSY_INSB_IJNSC_ILi8EEESH_EEENSB_IJSH_SD_EEEEEEEvEENS16_INSA_13SM90_TMA_LOADENS18_INS19_ILi3ELi4ELi3EEES1C_NSY_INSB_IJSG_S1D_EEENSB_IJSD_SG_EEEEEEEvEEEENS_8epilogue10collective18CollectiveEpilogueINS1R_23Sm100TmaWarpSpecializedILi2ELi2ELi64ELb0ELb0EEEJSJ_NSB_IJNSY_ISG_SD_EENSY_ISH_SD_EEEEESK_NSB_IJNSB_IJllllEEESD_SZ_EEESK_S20_NS1R_6fusion15FusionCallbacksIS1V_NS21_17LinearCombinationISK_fSK_fLNS_15FloatRoundStyleE2EEESJ_S1Y_JEEENSA_5SM1004TMEM4LOAD26SM100_TMEM_LOAD_32dp32b64xES17_S1H_NSA_39AutoVectorizingCopyWithAssumedAlignmentILi128EEENSA_21SM90_TMA_STORE_IM2COLES1H_S2C_S2C_EEEvvEEEEvNT_6ParamsE,@"STO_CUDA_ENTRY STV_DEFAULT"
_ZN7cutlass13device_kernelINS_4conv6kernel13ConvUniversalINS1_16ConvProblemShapeILNS1_8OperatorE1ELi3EEENS1_10collective14CollectiveConvINS1_47MainloopSm100TmaUmmaWarpSpecializedImplicitGemmILS5_1ELi12ELi3ELi1ELi2EN4cute5tupleIJNSA_1CILi1EEESD_SD_EEEEENSB_IJNSC_ILi128EEESG_NSB_IJNSC_ILi64EEEEEEEEENS_12float_e4m3_tESK_NSA_8TiledMMAINSA_8MMA_AtomIJNSA_10MMA_TraitsINSA_19SM100_MMA_F8F6F4_SSEJSK_SK_fSG_SG_NSA_17integral_constantINSA_4UMMA5MajorELSR_0EEENSP_ISR_LSR_1EEENSP_INSQ_7ScaleInELSU_0EEESV_EEEEEENSA_6LayoutISE_NSB_IJNSC_ILi0EEESZ_SZ_EEEEENSB_IJNSA_10UnderscoreES12_S12_EEEEENS7_6detail27Sm100ImplicitGemmTileTraitsINSA_20SM90_TMA_LOAD_IM2COLENSA_14ComposedLayoutINSA_7SwizzleILi2ELi4ELi3EEENSA_18smem_ptr_flag_bitsILi8EEENSY_INSB_IJNSC_ILi8EEESH_EEENSB_IJSH_SD_EEEEEEEvEENS16_INSA_13SM90_TMA_LOADENS18_INS19_ILi3ELi4ELi3EEES1C_NSY_INSB_IJSG_S1D_EEENSB_IJSD_SG_EEEEEEEvEEEENS_8epilogue10collective18CollectiveEpilogueINS1R_23Sm100TmaWarpSpecializedILi2ELi2ELi64ELb0ELb0EEEJSJ_NSB_IJNSY_ISG_SD_EENSY_ISH_SD_EEEEESK_NSB_IJNSB_IJllllEEESD_SZ_EEESK_S20_NS1R_6fusion15FusionCallbacksIS1V_NS21_17LinearCombinationISK_fSK_fLNS_15FloatRoundStyleE2EEESJ_S1Y_JEEENSA_5SM1004TMEM4LOAD26SM100_TMEM_LOAD_32dp32b64xES17_S1H_NSA_39AutoVectorizingCopyWithAssumedAlignmentILi128EEENSA_21SM90_TMA_STORE_IM2COLES1H_S2C_S2C_EEEvvEEEEvNT_6ParamsE:
[----:B------:R-:W1:Y:S01]  /*0000*/  LDC R1, c[0x0][0x37c] ;  /* 0x0000df00ff017b82 */ /* 0x000e620000000800 */
[----:B------:R-:W2:Y:S01]  /*0010*/  S2R R166, SR_TID.X ;  /* 0x0000000000a67919 */ /* 0x000ea20000002100 */
[----:B------:R-:W3:Y:S01]  /*0020*/  LDCU.64 UR8, c[0x0][0x990] ;  /* 0x00013200ff0877ac */ /* 0x000ee20008000a00 */
[----:B-1----:R-:W-:Y:S01]  /*0030*/  VIADD R1, R1, 0xfffffff8 ;  /* 0xfffffff801017836 */ /* 0x002fe20000000000 */
[----:B------:R-:W-:Y:S02]  /*0040*/  PRMT R169, RZ, 0x7610, R169 ;  /* 0x00007610ffa97816 */ /* 0x000fe400000000a9 */
[----:B------:R-:W-:Y:S01]  /*0050*/  ELECT P3, URZ, PT ;  /* 0x0000000000ff782f */ /* 0x000fe20003860000 */
[----:B---3--:R-:W-:-:S04]  /*0060*/  UISETP.NE.U32.AND UP0, UPT, UR8, URZ, UPT ;  /* 0x000000ff0800728c */ /* 0x008fc8000bf05070 */
[----:B------:R-:W-:Y:S01]  /*0070*/  UISETP.NE.AND.EX UP0, UPT, UR9, URZ, UPT, UP0 ;  /* 0x000000ff0900728c */ /* 0x000fe2000bf05300 */
[----:B--2---:R-:W-:-:S05]  /*0080*/  SHF.R.U32.HI R170, RZ, 0x5, R166 ;  /* 0x00000005ffaa7819 */ /* 0x004fca00000116a6 */
[----:B------:R-:W1:Y:S02]  /*0090*/  SHFL.IDX PT, R0, R170, RZ, 0x1f ;  /* 0x00001fffaa007589 */ /* 0x000e6400000e0000 */
[----:B-1----:R-:W-:Y:S01]  /*00a0*/  R2UR UR18, R0 ;  /* 0x00000000001272ca */ /* 0x002fe200000e0000 */
[----:B------:R-:W-:-:S14]  /*00b0*/  BRA.U UP0, `(.L_x_0) ;  /* 0x0000000100307547 */ /* 0x000fdc000b800000 */
[----:B------:R-:W1:Y:S02]  /*00c0*/  LDCU.64 UR4, c[0x0][0x988] ;  /* 0x00013100ff0477ac */ /* 0x000e640008000a00 */
[----:B-1----:R-:W-:-:S04]  /*00d0*/  UISETP.NE.U32.AND UP0, UPT, UR4, URZ, UPT ;  /* 0x000000ff0400728c */ /* 0x002fc8000bf05070 */
[----:B------:R-:W-:-:S09]  /*00e0*/  UISETP.NE.AND.EX UP0, UPT, UR5, URZ, UPT, UP0 ;  /* 0x000000ff0500728c */ /* 0x000fd2000bf05300 */
[----:B------:R-:W-:Y:S05]  /*00f0*/  BRA.U !UP0, `(.L_x_1) ;  /* 0x0000000108147547 */ /* 0x000fea000b800000 */
[----:B------:R-:W1:Y:S01]  /*0100*/  LDC.64 R2, c[0x0][0x988] ;  /* 0x00026200ff027b82 */ /* 0x000e620000000a00 */
[----:B------:R-:W1:Y:S02]  /*0110*/  LDCU.64 UR4, c[0x0][0x358] ;  /* 0x00006b00ff0477ac */ /* 0x000e640008000a00 */
[----:B-1----:R1:W5:Y:S01]  /*0120*/  LDG.E R73, desc[UR4][R2.64] ;  /* 0x0000000402497981 */ /* 0x002362000c1e1900 */
[----:B------:R-:W-:Y:S01]  /*0130*/  HFMA2 R169, -RZ, RZ, 0, 5.9604644775390625e-08 ;  /* 0x00000001ffa97431 */ /* 0x000fe200000001ff */
[----:B------:R-:W-:Y:S05]  /*0140*/  BRA `(.L_x_0) ;  /* 0x00000000000c7947 */ /* 0x000fea0003800000 */
.L_x_1:
[----:B------:R-:W1:Y:S01]  /*0150*/  LDCU UR4, c[0x0][0x980] ;  /* 0x00013000ff0477ac */ /* 0x000e620008000800 */
[----:B------:R-:W-:Y:S01]  /*0160*/  HFMA2 R169, -RZ, RZ, 0, 5.9604644775390625e-08 ;  /* 0x00000001ffa97431 */ /* 0x000fe200000001ff */
[----:B-1----:R-:W-:-:S07]  /*0170*/  MOV R73, UR4 ;  /* 0x0000000400497c02 */ /* 0x002fce0008000f00 */
.L_x_0:
[----:B------:R-:W2:Y:S02]  /*0180*/  LDCU.64 UR4, c[0x0][0x9b0] ;  /* 0x00013600ff0477ac */ /* 0x000ea40008000a00 */
[----:B--2---:R-:W-:-:S04]  /*0190*/  UISETP.NE.U32.AND UP0, UPT, UR4, URZ, UPT ;  /* 0x000000ff0400728c */ /* 0x004fc8000bf05070 */
[----:B------:R-:W-:-:S09]  /*01a0*/  UISETP.NE.AND.EX UP0, UPT, UR5, URZ, UPT, UP0 ;  /* 0x000000ff0500728c */ /* 0x000fd2000bf05300 */
[----:B------:R-:W-:Y:S05]  /*01b0*/  BRA.U UP0, `(.L_x_2) ;  /* 0x0000000100287547 */ /* 0x000fea000b800000 */
[----:B------:R-:W2:Y:S02]  /*01c0*/  LDCU.64 UR4, c[0x0][0x9a8] ;  /* 0x00013500ff0477ac */ /* 0x000ea40008000a00 */
[----:B--2---:R-:W-:-:S04]  /*01d0*/  UISETP.NE.U32.AND UP0, UPT, UR4, URZ, UPT ;  /* 0x000000ff0400728c */ /* 0x004fc8000bf05070 */
[----:B------:R-:W-:-:S09]  /*01e0*/  UISETP.NE.AND.EX UP0, UPT, UR5, URZ, UPT, UP0 ;  /* 0x000000ff0500728c */ /* 0x000fd2000bf05300 */
[----:B------:R-:W-:Y:S05]  /*01f0*/  BRA.U !UP0, `(.L_x_3) ;  /* 0x0000000108107547 */ /* 0x000fea000b800000 */
[----:B------:R-:W2:Y:S01]  /*0200*/  LDC.64 R70, c[0x0][0x9a8] ;  /* 0x00026a00ff467b82 */ /* 0x000ea20000000a00 */
[----:B------:R-:W2:Y:S02]  /*0210*/  LDCU.64 UR4, c[0x0][0x358] ;  /* 0x00006b00ff0477ac */ /* 0x000ea40008000a00 */
[----:B--2---:R2:W5:Y:S01]  /*0220*/  LDG.E R70, desc[UR4][R70.64] ;  /* 0x0000000446467981 */ /* 0x004562000c1e1900 */
[----:B------:R-:W-:Y:S05]  /*0230*/  BRA `(.L_x_2) ;  /* 0x0000000000087947 */ /* 0x000fea0003800000 */
.L_x_3:
[----:B------:R-:W2:Y:S02]  /*0240*/  LDCU UR4, c[0x0][0x9a0] ;  /* 0x00013400ff0477ac */ /* 0x000ea40008000800 */
[----:B--2---:R-:W-:Y:S02]  /*0250*/  MOV R70, UR4 ;  /* 0x0000000400467c02 */ /* 0x004fe40008000f00 */
.L_x_2:
[----:B------:R-:W-:Y:S01]  /*0260*/  IMAD.U32 R0, RZ, RZ, UR18 ;  /* 0x00000012ff007e24 */ /* 0x000fe2000f8e00ff */
[----:B------:R-:W-:Y:S04]  /*0270*/  BSSY.RECONVERGENT B0, `(.L_x_4) ;  /* 0x000000c000007945 */ /* 0x000fe80003800200 */
[C---:B------:R-:W-:Y:S02]  /*0280*/  ISETP.NE.OR P1, PT, R0.reuse, 0x1, !P3 ;  /* 0x000000010000780c */ /* 0x040fe40005f25670 */
[----:B------:R-:W-:-:S11]  /*0290*/  ISETP.NE.OR P0, PT, R0, 0x3, !P3 ;  /* 0x000000030000780c */ /* 0x000fd60005f05670 */
[----:B------:R-:W-:Y:S05]  /*02a0*/  @P1 BRA `(.L_x_5) ;  /* 0x0000000000201947 */ /* 0x000fea0003800000 */
[----:B------:R-:W3:Y:S02]  /*02b0*/  LDCU.64 UR4, c[0x0][0x348] ;  /* 0x00006900ff0477ac */ /* 0x000ee40008000a00 */
[----:B---3--:R-:W-:Y:S02]  /*02c0*/  UIADD3 UR6, UP1, UPT, UR4, 0x80, URZ ;  /* 0x0000008004067890 */ /* 0x008fe4000ff3e0ff */
[----:B------:R-:W-:Y:S02]  /*02d0*/  UIADD3 UR4, UP0, UPT, UR4, 0x200, URZ ;  /* 0x0000020004047890 */ /* 0x000fe4000ff1e0ff */
[----:B------:R-:W-:Y:S02]  /*02e0*/  UIADD3.X UR7, UPT, UPT, URZ, UR5, URZ, UP1, !UPT ;  /* 0x00000005ff077290 */ /* 0x000fe40008ffe4ff */
[----:B------:R-:W-:-:S07]  /*02f0*/  UIADD3.X UR5, UPT, UPT, URZ, UR5, URZ, UP0, !UPT ;  /* 0x00000005ff057290 */ /* 0x000fce00087fe4ff */
[----:B------:R3:W-:Y:S02]  /*0300*/  UTMACCTL.PF [UR6] ;  /* 0x00000000060079b9 */ /* 0x0007e40008040000 */
[----:B------:R3:W-:Y:S02]  /*0310*/  UTMACCTL.PF [UR4] ;  /* 0x00000000040079b9 */ /* 0x0007e40008040000 */
[----:B---3--:R-:W-:Y:S01]  /*0320*/  NOP ;  /* 0x0000000000007918 */ /* 0x008fe20000000000 */
.L_x_5:
[----:B------:R-:W-:Y:S05]  /*0330*/  BSYNC.RECONVERGENT B0 ;  /* 0x0000000000007941 */ /* 0x000fea0003800200 */
.L_x_4:
[----:B------:R-:W-:Y:S04]  /*0340*/  BSSY.RECONVERGENT B0, `(.L_x_6) ;  /* 0x000000a000007945 */ /* 0x000fe80003800200 */
        /* <DEDUP_REMOVED lines=9> */
.L_x_7:
[----:B------:R-:W-:Y:S05]  /*03e0*/  BSYNC.RECONVERGENT B0 ;  /* 0x0000000000007941 */ /* 0x000fea0003800200 */
.L_x_6:
[----:B------:R-:W3:Y:S01]  /*03f0*/  LDCU.64 UR4, c[0x0][0x988] ;  /* 0x00013100ff0477ac */ /* 0x000ee20008000a00 */
[----:B------:R-:W-:Y:S02]  /*0400*/  UISETP.EQ.U32.AND UP2, UPT, UR8, URZ, UPT ;  /* 0x000000ff0800728c */ /* 0x000fe4000bf42070 */
[----:B------:R-:W-:Y:S02]  /*0410*/  UPLOP3.LUT UP3, UPT, UPT, UPT, UPT, 0x80, 0x8 ;  /* 0x000000000008789c */ /* 0x000fe40003f6f070 */
[----:B---3--:R-:W-:-:S04]  /*0420*/  UISETP.NE.U32.AND UP0, UPT, UR4, URZ, UPT ;  /* 0x000000ff0400728c */ /* 0x008fc8000bf05070 */
[----:B------:R-:W-:-:S04]  /*0430*/  UISETP.NE.AND.EX UP1, UPT, UR5, URZ, UPT, UP0 ;  /* 0x000000ff0500728c */ /* 0x000fc8000bf25300 */
[----:B------:R-:W-:-:S04]  /*0440*/  UISETP.EQ.OR.EX UP4, UPT, UR9, URZ, !UP1, UP2 ;  /* 0x000000ff0900728c */ /* 0x000fc8000cf82720 */
[----:B------:R-:W-:-:S06]  /*0450*/  UP2UR UR4, UPR, URZ, 0x10 ;  /* 0x00000010ff047883 */ /* 0x000fcc0008000000 */
[----:B------:R-:W-:Y:S01]  /*0460*/  MOV R179, UR4 ;  /* 0x0000000400b37c02 */ /* 0x000fe20008000f00 */
[----:B------:R-:W-:Y:S06]  /*0470*/  BRA.U !UP4, `(.L_x_8) ;  /* 0x000000010c207547 */ /* 0x000fec000b800000 */
[----:B------:R-:W-:Y:S01]  /*0480*/  UISETP.NE.U32.AND UP2, UPT, UR8, URZ, UPT ;  /* 0x000000ff0800728c */ /* 0x000fe2000bf45070 */
[----:B-----5:R-:W-:Y:S01]  /*0490*/  FSETP.NEU.AND P0, PT, R73, RZ, PT ;  /* 0x000000ff4900720b */ /* 0x020fe20003f0d000 */
[----:B------:R-:W-:Y:S02]  /*04a0*/  USEL UR4, URZ, 0xffffffff, UP1 ;  /* 0xffffffffff047887 */ /* 0x000fe40008800000 */
[----:B------:R-:W-:-:S10]  /*04b0*/  UISETP.NE.AND.EX UP2, UPT, UR9, URZ, UPT, UP2 ;  /* 0x000000ff0900728c */ /* 0x000fd4000bf45320 */
[----:B------:R-:W-:Y:S01]  /*04c0*/  VOTEU.ANY UP0, P0 ;  /* 0x0000000000ff7886 */ /* 0x000fe20000000100 */
[----:B------:R-:W-:-:S04]  /*04d0*/  @!UP2 USEL UR4, URZ, 0xffffffff, UP0 ;  /* 0xffffffffff04a887 */ /* 0x000fc80008000000 */
[----:B------:R-:W-:-:S04]  /*04e0*/  ULOP3.LUT UR4, UR4, 0x1, URZ, 0xc0, !UPT ;  /* 0x0000000104047892 */ /* 0x000fc8000f8ec0ff */
[----:B------:R-:W-:-:S11]  /*04f0*/  UISETP.NE.U32.AND UP3, UPT, UR4, 0x1, UPT ;  /* 0x000000010400788c */ /* 0x000fd6000bf65070 */
.L_x_8:
[----:B-1----:R-:W1:Y:S01]  /*0500*/  SHFL.IDX PT, R2, R170, RZ, 0x1f ;  /* 0x00001fffaa027589 */ /* 0x002e6200000e0000 */
[----:B------:R-:W-:-:S04]  /*0510*/  UISETP.NE.AND UP0, UPT, UR18, 0x2, UPT ;  /* 0x000000021200788c */ /* 0x000fc8000bf05270 */
[----:B------:R-:W-:Y:S01]  /*0520*/  USEL UR52, URZ, 0x1, UP0 ;  /* 0x00000001ff347887 */ /* 0x000fe20008000000 */
[----:B-1----:R-:W-:-:S13]  /*0530*/  ISETP.NE.AND P0, PT, R2, RZ, PT ;  /* 0x000000ff0200720c */ /* 0x002fda0003f05270 */
[----:B------:R-:W-:Y:S05]  /*0540*/  @P0 BRA `(.L_x_9) ;  /* 0x0000000000940947 */ /* 0x000fea0003800000 */
[----:B------:R-:W-:Y:S01]  /*0550*/  ELECT P0, URZ, PT ;  /* 0x0000000000ff782f */ /* 0x000fe20003800000 */
[----:B------:R-:W-:-:S12]  /*0560*/  BSSY.RECONVERGENT B0, `(.L_x_9) ;  /* 0x0000023000007945 */ /* 0x000fd80003800200 */
[----:B------:R-:W-:Y:S05]  /*0570*/  @!P0 BRA `(.L_x_10) ;  /* 0x0000000000848947 */ /* 0x000fea0003800000 */
[----:B------:R-:W1:Y:S01]  /*0580*/  S2UR UR4, SR_CgaCtaId ;  /* 0x00000000000479c3 */ /* 0x000e620000008800 */
[----:B------:R-:W-:Y:S01]  /*0590*/  UMOV UR5, 0x400 ;  /* 0x0000040000057882 */ /* 0x000fe20000000000 */
[----:B------:R-:W-:Y:S02]  /*05a0*/  UMOV UR6, 0x1 ;  /* 0x0000000100067882 */ /* 0x000fe40000000000 */
[----:B------:R-:W-:-:S04]  /*05b0*/  UIADD3 UR6, UPT, UPT, -UR6, 0x100000, URZ ;  /* 0x0010000006067890 */ /* 0x000fc8000fffe1ff */
[----:B------:R-:W-:Y:S02]  /*05c0*/  USHF.L.U32 UR7, UR6, 0xb, URZ ;  /* 0x0000000b06077899 */ /* 0x000fe400080006ff */
[----:B------:R-:W-:Y:S02]  /*05d0*/  USHF.L.U32 UR6, UR6, 0x1, URZ ;  /* 0x0000000106067899 */ /* 0x000fe400080006ff */
[----:B-1----:R-:W-:Y:S01]  /*05e0*/  ULEA UR4, UR4, UR5, 0x18 ;  /* 0x0000000504047291 */ /* 0x002fe2000f8ec0ff */
[----:B------:R-:W1:Y:S11]  /*05f0*/  FENCE.VIEW.ASYNC.S ;  /* 0x00000000000073c6 */ /* 0x000e760000000000 */
[----:B-1----:R1:W3:Y:S01]  /*0600*/  SYNCS.EXCH.64 URZ, [UR4], UR6 ;  /* 0x0000000604ff75b2 */ /* 0x0022e20008000100 */
[----:B------:R1:W4:Y:S01]  /*0610*/  SYNCS.EXCH.64 URZ, [UR4+0x60], UR6 ;  /* 0x0000600604ff75b2 */ /* 0x0003220008000100 */
[----:B------:R1:W1:Y:S01]  /*0620*/  SYNCS.EXCH.64 URZ, [UR4+0x8], UR6 ;  /* 0x0000080604ff75b2 */ /* 0x0002620008000100 */
        /* <DEDUP_REMOVED lines=21> */
[----:B---3--:R-:W-:Y:S01]  /*0780*/  NOP ;  /* 0x0000000000007918 */ /* 0x008fe20000000000 */
.L_x_10:
[----:B-1----:R-:W-:Y:S05]  /*0790*/  BSYNC.RECONVERGENT B0 ;  /* 0x0000000000007941 */ /* 0x002fea0003800200 */
.L_x_9:
[----:B------:R-:W1:Y:S01]  /*07a0*/  SHFL.IDX PT, R2, R170, RZ, 0x1f ;  /* 0x00001fffaa027589 */ /* 0x000e6200000e0000 */
[----:B------:R-:W-:Y:S01]  /*07b0*/  NOP ;  /* 0x0000000000007918 */ /* 0x000fe20000000000 */
[----:B-1----:R-:W-:-:S13]  /*07c0*/  ISETP.NE.AND P0, PT, R2, 0x1, PT ;  /* 0x000000010200780c */ /* 0x002fda0003f05270 */
[----:B------:R-:W-:Y:S05]  /*07d0*/  @P0 BRA `(.L_x_11) ;  /* 0x0000000000480947 */ /* 0x000fea0003800000 */
[----:B------:R-:W1:Y:S01]  /*07e0*/  S2UR UR4, SR_CgaCtaId ;  /* 0x00000000000479c3 */ /* 0x000e620000008800 */
[----:B------:R-:W-:Y:S01]  /*07f0*/  UMOV UR5, 0x400 ;  /* 0x0000040000057882 */ /* 0x000fe20000000000 */
[----:B------:R-:W-:Y:S01]  /*0800*/  UMOV UR8, 0x20 ;  /* 0x0000002000087882 */ /* 0x000fe20000000000 */
[----:B------:R-:W-:Y:S01]  /*0810*/  UMOV UR6, 0x80 ;  /* 0x0000008000067882 */ /* 0x000fe20000000000 */
[----:B------:R-:W-:-:S04]  /*0820*/  UIADD3 UR8, UPT, UPT, -UR8, 0x100000, URZ ;  /* 0x0010000008087890 */ /* 0x000fc8000fffe1ff */
[----:B------:R-:W-:Y:S02]  /*0830*/  USHF.L.U32 UR9, UR8, 0xb, URZ ;  /* 0x0000000b08097899 */ /* 0x000fe400080006ff */
[----:B------:R-:W-:Y:S02]  /*0840*/  USHF.L.U32 UR8, UR8, 0x1, URZ ;  /* 0x0000000108087899 */ /* 0x000fe400080006ff */
[----:B------:R-:W-:-:S04]  /*0850*/  UIADD3 UR6, UPT, UPT, -UR6, 0x100000, URZ ;  /* 0x0010000006067890 */ /* 0x000fc8000fffe1ff */
[----:B------:R-:W-:Y:S02]  /*0860*/  USHF.L.U32 UR7, UR6, 0xb, URZ ;  /* 0x0000000b06077899 */ /* 0x000fe400080006ff */
[----:B------:R-:W-:Y:S01]  /*0870*/  USHF.L.U32 UR6, UR6, 0x1, URZ ;  /* 0x0000000106067899 */ /* 0x000fe200080006ff */
[----:B------:R-:W-:Y:S01]  /*0880*/  ELECT P0, URZ, PT ;  /* 0x0000000000ff782f */ /* 0x000fe20003800000 */
[----:B-1----:R-:W-:Y:S01]  /*0890*/  ULEA UR4, UR4, UR5, 0x18 ;  /* 0x0000000504047291 */ /* 0x002fe2000f8ec0ff */
[----:B------:R-:W1:Y:S11]  /*08a0*/  FENCE.VIEW.ASYNC.S ;  /* 0x00000000000073c6 */ /* 0x000e760000000000 */
[----:B-1----:R1:W3:Y:S01]  /*08b0*/  SYNCS.EXCH.64 URZ, [UR4+0xc0], UR8 ;  /* 0x0000c00804ff75b2 */ /* 0x0022e20008000100 */
[----:B------:R1:W1:Y:S01]  /*08c0*/  SYNCS.EXCH.64 URZ, [UR4+0xd0], UR6 ;  /* 0x0000d00604ff75b2 */ /* 0x0002620008000100 */
[----:B------:R1:W1:Y:S01]  /*08d0*/  SYNCS.EXCH.64 URZ, [UR4+0xc8], UR8 ;  /* 0x0000c80804ff75b2 */ /* 0x0002620008000100 */
[----:B------:R1:W1:Y:S01]  /*08e0*/  SYNCS.EXCH.64 URZ, [UR4+0xd8], UR6 ;  /* 0x0000d80604ff75b2 */ /* 0x0002620008000100 */
[----:B------:R-:W-:Y:S01]  /*08f0*/  NOP ;  /* 0x0000000000007918 */ /* 0x000fe20000000000 */
.L_x_11:
[----:B------:R-:W2:Y:S01]  /*0900*/  SHFL.IDX PT, R2, R170, RZ, 0x1f ;  /* 0x00001fffaa027589 */ /* 0x000ea200000e0000 */
[----:B------:R-:W-:Y:S01]  /*0910*/  NOP ;  /* 0x0000000000007918 */ /* 0x000fe20000000000 */
[----:B--2---:R-:W-:-:S13]  /*0920*/  ISETP.NE.AND P0, PT, R2, 0x3, PT ;  /* 0x000000030200780c */ /* 0x004fda0003f05270 */
[----:B------:R-:W-:Y:S05]  /*0930*/  @P0 BRA `(.L_x_12) ;  /* 0x0000000000300947 */ /* 0x000fea0003800000 */
[----:B-1----:R-:W1:Y:S01]  /*0940*/  S2UR UR6, SR_CgaCtaId ;  /* 0x00000000000679c3 */ /* 0x002e620000008800 */
[----:B------:R-:W-:Y:S01]  /*0950*/  UMOV UR4, 0x400 ;  /* 0x0000040000047882 */ /* 0x000fe20000000000 */
[----:B------:R-:W-:Y:S01]  /*0960*/  UMOV UR5, 0x20 ;  /* 0x0000002000057882 */ /* 0x000fe20000000000 */
[----:B------:R-:W-:Y:S01]  /*0970*/  ELECT P0, URZ, PT ;  /* 0x0000000000ff782f */ /* 0x000fe20003800000 */
[----:B-1----:R-:W-:Y:S02]  /*0980*/  ULEA UR6, UR6, UR4, 0x18 ;  /* 0x0000000406067291 */ /* 0x002fe4000f8ec0ff */
[----:B------:R-:W-:-:S04]  /*0990*/  UIADD3 UR4, UPT, UPT, -UR5, 0x100000, URZ ;  /* 0x0010000005047890 */ /* 0x000fc8000fffe1ff */
[----:B------:R-:W-:Y:S02]  /*09a0*/  USHF.L.U32 UR5, UR4, 0xb, URZ ;  /* 0x0000000b04057899 */ /* 0x000fe400080006ff */
[----:B------:R-:W-:Y:S01]  /*09b0*/  USHF.L.U32 UR4, UR4, 0x1, URZ ;  /* 0x0000000104047899 */ /* 0x000fe200080006ff */
[----:B------:R-:W1:Y:S11]  /*09c0*/  FENCE.VIEW.ASYNC.S ;  /* 0x00000000000073c6 */ /* 0x000e760000000000 */
[----:B-1----:R2:W1:Y:S01]  /*09d0*/  SYNCS.EXCH.64 URZ, [UR6+0xe0], UR4 ;  /* 0x0000e00406ff75b2 */ /* 0x0024620008000100 */
[----:B------:R2:W1:Y:S02]  /*09e0*/  SYNCS.EXCH.64 URZ, [UR6+0xe8], UR4 ;  /* 0x0000e80406ff75b2 */ /* 0x0004640008000100 */
[----:B--2---:R-:W-:Y:S01]  /*09f0*/  NOP ;  /* 0x0000000000007918 */ /* 0x004fe20000000000 */
.L_x_12:
[----:B------:R-:W2:Y:S01]  /*0a00*/  SHFL.IDX PT, R2, R170, RZ, 0x1f ;  /* 0x00001fffaa027589 */ /* 0x000ea200000e0000 */
[----:B------:R-:W-:Y:S01]  /*0a10*/  NOP ;  /* 0x0000000000007918 */ /* 0x000fe20000000000 */
[----:B--2---:R-:W-:-:S13]  /*0a20*/  ISETP.NE.AND P0, PT, R2, 0x4, PT ;  /* 0x000000040200780c */ /* 0x004fda0003f05270 */
[----:B------:R-:W-:Y:S05]  /*0a30*/  @P0 BRA `(.L_x_13) ;  /* 0x0000000000440947 */ /* 0x000fea0003800000 */
[----:B-1----:R-:W1:Y:S01]  /*0a40*/  S2UR UR6, SR_CgaCtaId ;  /* 0x00000000000679c3 */ /* 0x002e620000008800 */
[----:B------:R-:W-:Y:S01]  /*0a50*/  UMOV UR4, 0x100 ;  /* 0x0000010000047882 */ /* 0x000fe20000000000 */
[----:B------:R-:W-:Y:S01]  /*0a60*/  UMOV UR5, 0x400 ;  /* 0x0000040000057882 */ /* 0x000fe20000000000 */
[----:B------:R-:W-:Y:S01]  /*0a70*/  USEL UR4, UR4, 0xe0, UP3 ;  /* 0x000000e004047887 */ /* 0x000fe20009800000 */
[----:B------:R-:W-:Y:S01]  /*0a80*/  UMOV UR8, 0x1 ;  /* 0x0000000100087882 */ /* 0x000fe20000000000 */
[----:B------:R-:W-:Y:S01]  /*0a90*/  ELECT P0, URZ, PT ;  /* 0x0000000000ff782f */ /* 0x000fe20003800000 */
[----:B------:R-:W-:-:S04]  /*0aa0*/  UIADD3 UR8, UPT, UPT, -UR8, 0x100000, URZ ;  /* 0x0010000008087890 */ /* 0x000fc8000fffe1ff */
[----:B------:R-:W-:Y:S02]  /*0ab0*/  USHF.L.U32 UR9, UR8, 0xb, URZ ;  /* 0x0000000b08097899 */ /* 0x000fe400080006ff */
[----:B------:R-:W-:Y:S02]  /*0ac0*/  USHF.L.U32 UR8, UR8, 0x1, URZ ;  /* 0x0000000108087899 */ /* 0x000fe400080006ff */
[----:B-1----:R-:W-:Y:S02]  /*0ad0*/  ULEA UR6, UR6, UR5, 0x18 ;  /* 0x0000000506067291 */ /* 0x002fe4000f8ec0ff */
[----:B------:R-:W-:-:S04]  /*0ae0*/  UIADD3 UR4, UPT, UPT, -UR4, 0x100000, URZ ;  /* 0x0010000004047890 */ /* 0x000fc8000fffe1ff */
[----:B------:R-:W-:Y:S02]  /*0af0*/  USHF.L.U32 UR5, UR4, 0xb, URZ ;  /* 0x0000000b04057899 */ /* 0x000fe400080006ff */
[----:B------:R-:W-:Y:S01]  /*0b00*/  USHF.L.U32 UR4, UR4, 0x1, URZ ;  /* 0x0000000104047899 */ /* 0x000fe200080006ff */
[----:B------:R-:W1:Y:S03]  /*0b10*/  FENCE.VIEW.ASYNC.S ;  /* 0x00000000000073c6 */ /* 0x000e660000000000 */
[----:B-1----:R2:W1:Y:S08]  /*0b20*/  SYNCS.EXCH.64 URZ, [UR6+0xf0], UR8 ;  /* 0x0000f00806ff75b2 */ /* 0x0024700008000100 */
[----:B------:R2:W1:Y:S02]  /*0b30*/  SYNCS.EXCH.64 URZ, [UR6+0xf8], UR4 ;  /* 0x0000f80406ff75b2 */ /* 0x0004640008000100 */
[----:B--2---:R-:W-:Y:S01]  /*0b40*/  NOP ;  /* 0x0000000000007918 */ /* 0x004fe20000000000 */
.L_x_13:
[----:B------:R-:W2:Y:S01]  /*0b50*/  SHFL.IDX PT, R2, R170, RZ, 0x1f ;  /* 0x00001fffaa027589 */ /* 0x000ea200000e0000 */
[----:B------:R-:W1:Y:S01]  /*0b60*/  S2UR UR50, SR_CTAID.X ;  /* 0x00000000003279c3 */ /* 0x000e620000002500 */
[----:B------:R-:W-:-:S07]  /*0b70*/  NOP ;  /* 0x0000000000007918 */ /* 0x000fce0000000000 */
[----:B------:R-:W1:Y:S01]  /*0b80*/  S2UR UR24, SR_CTAID.Y ;  /* 0x00000000001879c3 */ /* 0x000e620000002600 */
[----:B--2---:R-:W-:-:S13]  /*0b90*/  ISETP.NE.AND P0, PT, R2, 0x5, PT ;  /* 0x000000050200780c */ /* 0x004fda0003f05270 */
[----:B-1----:R-:W-:Y:S05]  /*0ba0*/  @P0 BRA `(.L_x_14) ;  /* 0x0000000000480947 */ /* 0x002fea0003800000 */
        /* <DEDUP_REMOVED lines=13> */
[----:B-1----:R1:W2:Y:S01]  /*0c80*/  SYNCS.EXCH.64 URZ, [UR4+0x100], UR8 ;  /* 0x0001000804ff75b2 */ /* 0x0022a20008000100 */
[----:B------:R1:W1:Y:S01]  /*0c90*/  SYNCS.EXCH.64 URZ, [UR4+0x110], UR6 ;  /* 0x0001100604ff75b2 */ /* 0x0002620008000100 */
[----:B------:R1:W1:Y:S01]  /*0ca0*/  SYNCS.EXCH.64 URZ, [UR4+0x108], UR8 ;  /* 0x0001080804ff75b2 */ /* 0x0002620008000100 */
[----:B------:R1:W1:Y:S01]  /*0cb0*/  SYNCS.EXCH.64 URZ, [UR4+0x118], UR6 ;  /* 0x0001180604ff75b2 */ /* 0x0002620008000100 */
[----:B------:R-:W-:Y:S01]  /*0cc0*/  NOP ;  /* 0x0000000000007918 */ /* 0x000fe20000000000 */
.L_x_14:
[----:B------:R-:W-:-:S05]  /*0cd0*/  CS2R.32 R160, SR_CgaSize ;  /* 0x0000000000a07805 */ /* 0x000fca0000008a00 */
[----:B------:R-:W-:-:S05]  /*0ce0*/  IMAD R160, R160, -0xa0, RZ ;  /* 0xffffff60a0a07824 */ /* 0x000fca00078e02ff */
[----:B------:R-:W-:-:S14]  /*0cf0*/  R2UR UR5, R160 ;  /* 0x00000000a00572ca */ /* 0x000fdc00000e0000 */
[----:B------:R-:W3:Y:S01]  /*0d00*/  LDCU UR5, c[0x0][UR5+0x2b0] ;  /* 0x00005600050577ac */ /* 0x000ee20008000800 */
[----:B------:R-:W-:Y:S02]  /*0d10*/  I2FP.F32.U32 R5, UR50 ;  /* 0x0000003200057c45 */ /* 0x000fe40008201000 */
[----:B------:R-:W-:-:S05]  /*0d20*/  CS2R.32 R3, SR_CgaSize ;  /* 0x0000000000037805 */ /* 0x000fca0000008a00 */
[----:B------:R-:W-:-:S06]  /*0d30*/  IMAD R3, R3, -0xa0, RZ ;  /* 0xffffff6003037824 */ /* 0x000fcc00078e02ff */
[----:B------:R-:W4:Y:S01]  /*0d40*/  LDC R3, c[0x0][R3+0x2a0] ;  /* 0x0000a80003037b82 */ /* 0x000f220000000800 */
[----:B------:R-:W-:Y:S02]  /*0d50*/  I2FP.F32.U32 R4, UR24 ;  /* 0x0000001800047c45 */ /* 0x000fe40008201000 */
[----:B------:R-:W-:-:S05]  /*0d60*/  CS2R.32 R160, SR_CgaSize ;  /* 0x0000000000a07805 */ /* 0x000fca0000008a00 */
[----:B------:R-:W-:-:S05]  /*0d70*/  IMAD R160, R160, -0xa0, RZ ;  /* 0xffffff60a0a07824 */ /* 0x000fca00078e02ff */
[----:B-1----:R-:W-:-:S14]  /*0d80*/  R2UR UR4, R160 ;  /* 0x00000000a00472ca */ /* 0x002fdc00000e0000 */
[----:B------:R-:W1:Y:S01]  /*0d90*/  LDCU UR4, c[0x0][UR4+0x2b4] ;  /* 0x00005680040477ac */ /* 0x000e620008000800 */
[----:B------:R-:W-:Y:S01]  /*0da0*/  NOP ;  /* 0x0000000000007918 */ /* 0x000fe20000000000 */
[----:B------:R-:W2:Y:S01]  /*0db0*/  LDCU UR19, c[0x0][0xc24] ;  /* 0x00018480ff1377ac */ /* 0x000ea20008000800 */
[----:B------:R-:W-:-:S05]  /*0dc0*/  CS2R.32 R2, SR_CgaSize ;  /* 0x0000000000027805 */ /* 0x000fca0000008a00 */
[----:B------:R-:W-:-:S06]  /*0dd0*/  IMAD R2, R2, -0xa0, RZ ;  /* 0xffffff6002027824 */ /* 0x000fcc00078e02ff */
[----:B------:R-:W4:Y:S01]  /*0de0*/  LDC R2, c[0x0][R2+0x2a4] ;  /* 0x0000a90002027b82 */ /* 0x000f220000000800 */
[----:B---3--:R-:W-:-:S07]  /*0df0*/  FMUL R5, R5, UR5 ;  /* 0x0000000505057c20 */ /* 0x008fce0008400000 */
[----:B------:R-:W3:Y:S01]  /*0e00*/  S2UR UR51, SR_CTAID.Z ;  /* 0x00000000003379c3 */ /* 0x000ee20000002700 */
[----:B-1----:R-:W-:Y:S01]  /*0e10*/  FMUL R4, R4, UR4 ;  /* 0x0000000404047c20 */ /* 0x002fe20008400000 */
[----:B------:R-:W1:Y:S01]  /*0e20*/  F2I.U32.TRUNC.NTZ R160, R5 ;  /* 0x0000000500a07305 */ /* 0x000e62000020f000 */
[----:B--2---:R-:W-:-:S07]  /*0e30*/  UISETP.GE.AND UP0, UPT, UR19, 0x1, UPT ;  /* 0x000000011300788c */ /* 0x004fce000bf06270 */
[----:B------:R-:W2:Y:S01]  /*0e40*/  F2I.U32.TRUNC.NTZ R135, R4 ;  /* 0x0000000400877305 */ /* 0x000ea2000020f000 */
[----:B-1----:R-:W-:-:S05]  /*0e50*/  IADD3 R160, PT, PT, -R160, RZ, RZ ;  /* 0x000000ffa0a07210 */ /* 0x002fca0007ffe1ff */
[----:B----4-:R-:W-:Y:S01]  /*0e60*/  IMAD R160, R3, R160, UR50 ;  /* 0x0000003203a07e24 */ /* 0x010fe2000f8e02a0 */
[----:B--2---:R-:W-:-:S05]  /*0e70*/  IADD3 R135, PT, PT, -R135, RZ, RZ ;  /* 0x000000ff87877210 */ /* 0x004fca0007ffe1ff */
[----:B------:R-:W-:Y:S01]  /*0e80*/  IMAD R135, R2, R135, UR24 ;  /* 0x0000001802877e24 */ /* 0x000fe2000f8e0287 */
[----:B------:R-:W-:Y:S06]  /*0e90*/  BAR.SYNC.DEFER_BLOCKING 0x0 ;  /* 0x0000000000007b1d */ /* 0x000fec0000010000 */
[----:B---3--:R-:W-:Y:S05]  /*0ea0*/  BRA.U !UP0, `(.L_x_15) ;  /* 0x0000000108d47547 */ /* 0x008fea000b800000 */
[----:B------:R-:W1:Y:S01]  /*0eb0*/  LDCU.128 UR20, c[0x0][0xc10] ;  /* 0x00018200ff1477ac */ /* 0x000e620008000c00 */
[----:B------:R-:W2:Y:S01]  /*0ec0*/  LDCU UR6, c[0x0][0x370] ;  /* 0x00006e00ff0677ac */ /* 0x000ea20008000800 */
[----:B------:R-:W3:Y:S01]  /*0ed0*/  LDCU UR4, c[0x0][0x374] ;  /* 0x00006e80ff0477ac */ /* 0x000ee20008000800 */
[----:B------:R-:W4:Y:S01]  /*0ee0*/  LDCU UR25, c[0x0][0xc0c] ;  /* 0x00018180ff1977ac */ /* 0x000f220008000800 */
[----:B------:R-:W4:Y:S01]  /*0ef0*/  LDCU UR5, c[0x0][0xc20] ;  /* 0x00018400ff0577ac */ /* 0x000f220008000800 */
[----:B------:R-:W4:Y:S01]  /*0f00*/  LDCU.64 UR16, c[0x0][0xc28] ;  /* 0x00018500ff1077ac */ /* 0x000f220008000a00 */
[----:B-1----:R-:W-:Y:S02]  /*0f10*/  UISETP.NE.AND UP0, UPT, UR22, 0x1, UPT ;  /* 0x000000011600788c */ /* 0x002fe4000bf05270 */
[----:B---3--:R-:W-:Y:S02]  /*0f20*/  UIMAD.WIDE.U32 UR8, UR4, UR23, URZ ;  /* 0x00000017040872a5 */ /* 0x008fe4000f8e00ff */
[----:B--2---:R-:W-:-:S02]  /*0f30*/  UIMAD.WIDE.U32 UR10, UR6, UR20, URZ ;  /* 0x00000014060a72a5 */ /* 0x004fc4000f8e00ff */
[----:B----4-:R-:W-:Y:S02]  /*0f40*/  UISETP.NE.AND UP2, UPT, UR25, 0x1, UPT ;  /* 0x000000011900788c */ /* 0x010fe4000bf45270 */
[----:B------:R-:W-:Y:S01]  /*0f50*/  UISETP.NE.AND UP4, UPT, UR19, 0x1, UPT ;  /* 0x000000011300788c */ /* 0x000fe2000bf85270 */
[----:B------:R-:W-:Y:S02]  /*0f60*/  UMOV UR8, UR9 ;  /* 0x0000000900087c82 */ /* 0x000fe40008000000 */
[----:B------:R-:W-:Y:S01]  /*0f70*/  UMOV UR10, UR11 ;  /* 0x0000000b000a7c82 */ /* 0x000fe20008000000 */
[----:B------:R-:W-:Y:S02]  /*0f80*/  @UP0 USHF.R.U32.HI UR4, URZ, UR5, UR8 ;  /* 0x00000005ff040299 */ /* 0x000fe40008011608 */
[----:B------:R-:W-:Y:S02]  /*0f90*/  UIMAD.WIDE.U32 UR12, UR24, UR23, URZ ;  /* 0x00000017180c72a5 */ /* 0x000fe4000f8e00ff */
[----:B------:R-:W-:-:S02]  /*0fa0*/  UIMAD.WIDE.U32 UR8, UR4, UR16, URZ ;  /* 0x00000010040872a5 */ /* 0x000fc4000f8e00ff */
[----:B------:R-:W-:Y:S02]  /*0fb0*/  @UP2 USHF.R.U32.HI UR6, URZ, UR21, UR10 ;  /* 0x00000015ff062299 */ /* 0x000fe4000801160a */
[----:B------:R-:W-:Y:S02]  /*0fc0*/  UIMAD.WIDE.U32 UR14, UR50, UR20, URZ ;  /* 0x00000014320e72a5 */ /* 0x000fe4000f8e00ff */
[----:B------:R-:W-:Y:S01]  /*0fd0*/  UIMAD.WIDE.U32 UR10, UR6, UR16, URZ ;  /* 0x00000010060a72a5 */ /* 0x000fe2000f8e00ff */
[----:B------:R-:W-:Y:S01]  /*0fe0*/  UMOV UR12, UR13 ;  /* 0x0000000d000c7c82 */ /* 0x000fe20008000000 */
[----:B------:R-:W-:Y:S01]  /*0ff0*/  UMOV UR8, UR9 ;  /* 0x0000000900087c82 */ /* 0x000fe20008000000 */
[----:B------:R-:W-:Y:S02]  /*1000*/  USHF.R.U32.HI UR12, URZ, UR5, UR12 ;  /* 0x00000005ff0c7299 */ /* 0x000fe4000801160c */
[----:B------:R-:W-:Y:S01]  /*1010*/  @UP4 USHF.R.U32.HI UR4, URZ, UR17, UR8 ;  /* 0x00000011ff044299 */ /* 0x000fe20008011608 */
[----:B------:R-:W-:Y:S01]  /*1020*/  UMOV UR14, UR15 ;  /* 0x0000000f000e7c82 */ /* 0x000fe20008000000 */
[----:B------:R-:W-:Y:S01]  /*1030*/  UMOV UR10, UR11 ;  /* 0x0000000b000a7c82 */ /* 0x000fe20008000000 */
[----:B------:R-:W-:-:S02]  /*1040*/  USHF.R.U32.HI UR14, URZ, UR21, UR14 ;  /* 0x00000015ff0e7299 */ /* 0x000fc4000801160e */
[----:B------:R-:W-:Y:S02]  /*1050*/  USEL UR5, UR24, UR12, !UP0 ;  /* 0x0000000c18057287 */ /* 0x000fe4000c000000 */
[----:B------:R-:W-:Y:S02]  /*1060*/  @UP4 USHF.R.U32.HI UR6, URZ, UR17, UR10 ;  /* 0x00000011ff064299 */ /* 0x000fe4000801160a */
[----:B------:R-:W-:Y:S02]  /*1070*/  UIMAD UR7, UR4, UR19, URZ ;  /* 0x00000013040772a4 */ /* 0x000fe4000f8e02ff */
[----:B------:R-:W-:Y:S02]  /*1080*/  USEL UR4, UR50, UR14, !UP2 ;  /* 0x0000000e32047287 */ /* 0x000fe4000d000000 */
[----:B------:R-:W-:Y:S02]  /*1090*/  UIMAD UR10, UR6, UR19, URZ ;  /* 0x00000013060a72a4 */ /* 0x000fe4000f8e02ff */
[----:B------:R-:W-:-:S02]  /*10a0*/  UISETP.GE.AND UP0, UPT, UR5, UR7, UPT ;  /* 0x000000070500728c */ /* 0x000fc4000bf06270 */
[----:B------:R-:W-:Y:S02]  /*10b0*/  UIMAD.WIDE.U32 UR8, UR5, UR16, URZ ;  /* 0x00000010050872a5 */ /* 0x000fe4000f8e00ff */
[----:B------:R-:W-:Y:S02]  /*10c0*/  UISETP.GE.OR UP0, UPT, UR4, UR10, UP0 ;  /* 0x0000000a0400728c */ /* 0x000fe40008706670 */
[----:B------:R-:W-:Y:S02]  /*10d0*/  UIMAD.WIDE.U32 UR10, UR4, UR16, URZ ;  /* 0x00000010040a72a5 */ /* 0x000fe4000f8e00ff */
[----:B------:R-:W-:Y:S01]  /*10e0*/  UIADD3 UR10, UPT, UPT, -UR4, URZ, URZ ;  /* 0x000000ff040a7290 */ /* 0x000fe2000fffe1ff */
[----:B------:R-:W-:Y:S01]  /*10f0*/  UMOV UR8, UR9 ;  /* 0x0000000900087c82 */ /* 0x000fe20008000000 */
[----:B------:R-:W-:Y:S02]  /*1100*/  UIADD3 UR9, UPT, UPT, -UR5, URZ, URZ ;  /* 0x000000ff05097290 */ /* 0x000fe4000fffe1ff */
[----:B------:R-:W-:-:S03]  /*1110*/  USHF.R.U32.HI UR8, URZ, UR17, UR8 ;  /* 0x00000011ff087299 */ /* 0x000fc60008011608 */
[----:B------:R-:W-:Y:S01]  /*1120*/  @!UP0 UMOV UR7, UR11 ;  /* 0x0000000b00078c82 */ /* 0x000fe20008000000 */
[----:B------:R-:W-:Y:S02]  /*1130*/  UIMAD UR24, UR22, UR9, UR24 ;  /* 0x00000009161872a4 */ /* 0x000fe4000f8e0218 */
[----:B------:R-:W-:Y:S02]  /*1140*/  USEL UR8, UR5, UR8, !UP4 ;  /* 0x0000000805087287 */ /* 0x000fe4000e000000 */
[----:B------:R-:W-:Y:S02]  /*1150*/  @!UP0 USHF.R.U32.HI UR7, URZ, UR17, UR7 ;  /* 0x00000011ff078299 */ /* 0x000fe40008011607 */
[----:B------:R-:W-:Y:S02]  /*1160*/  UIADD3 UR9, UPT, UPT, -UR8, URZ, URZ ;  /* 0x000000ff08097290 */ /* 0x000fe4000fffe1ff */
[----:B------:R-:W-:Y:S02]  /*1170*/  @!UP0 USEL UR7, UR4, UR7, !UP4 ;  /* 0x0000000704078287 */ /* 0x000fe4000e000000 */
[----:B------:R-:W-:-:S02]  /*1180*/  UIMAD UR9, UR19, UR9, UR5 ;  /* 0x00000009130972a4 */ /* 0x000fc4000f8e0205 */
[----:B------:R-:W-:Y:S02]  /*1190*/  @!UP0 UIADD3 UR8, UPT, UPT, UR8, -UR7, URZ ;  /* 0x8000000708088290 */ /* 0x000fe4000fffe0ff */
[----:B------:R-:W-:Y:S02]  /*11a0*/  @!UP0 UIMAD UR7, UR9, UR6, UR7 ;  /* 0x00000006090782a4 */ /* 0x000fe4000f8e0207 */
[----:B------:R-:W-:Y:S02]  /*11b0*/  @!UP0 UIMAD UR5, UR8, UR19, UR4 ;  /* 0x00000013080582a4 */ /* 0x000fe4000f8e0204 */
[----:B------:R-:W-:Y:S02]  /*11c0*/  UIMAD UR6, UR25, UR10, UR50 ;  /* 0x0000000a190672a4 */ /* 0x000fe4000f8e0232 */
[----:B------:R-:W-:Y:S01]  /*11d0*/  UIMAD UR24, UR5, UR22, UR24 ;  /* 0x00000016051872a4 */ /* 0x000fe2000f8e0218 */
[----:B------:R-:W-:Y:S02]  /*11e0*/  @!UP0 UMOV UR4, UR7 ;  /* 0x0000000700048c82 */ /* 0x000fe40008000000 */
[----:B------:R-:W-:-:S12]  /*11f0*/  UIMAD UR50, UR4, UR25, UR6 ;  /* 0x00000019043272a4 */ /* 0x000fd8000f8e0206 */
.L_x_15:
[----:B------:R-:W1:Y:S02]  /*1200*/  LDCU UR4, c[0x0][0xc30] ;  /* 0x00018600ff0477ac */ /* 0x000e640008000800 */
[----:B-1----:R-:W-:-:S09]  /*1210*/  UISETP.NE.AND UP0, UPT, UR4, 0x1, UPT ;  /* 0x000000010400788c */ /* 0x002fd2000bf05270 */
[----:B------:R-:W-:Y:S05]  /*1220*/  BRA.U UP0, `(.L_x_16) ;  /* 0x0000000100447547 */ /* 0x000fea000b800000 */
[----:B------:R-:W1:Y:S01]  /*1230*/  LDCU.128 UR8, c[0x0][0xc10] ;  /* 0x00018200ff0877ac */ /* 0x000e620008000c00 */
[----:B------:R-:W2:Y:S01]  /*1240*/  LDCU UR12, c[0x0][0xc0c] ;  /* 0x00018180ff0c77ac */ /* 0x000ea20008000800 */
[----:B------:R-:W3:Y:S01]  /*1250*/  LDCU UR13, c[0x0][0xc20] ;  /* 0x00018400ff0d77ac */ /* 0x000ee20008000800 */
[----:B-1----:R-:W-:Y:S02]  /*1260*/  UIMAD.WIDE.U32 UR6, UR50, UR8, URZ ;  /* 0x00000008320672a5 */ /* 0x002fe4000f8e00ff */
[----:B------:R-:W-:Y:S02]  /*1270*/  UIMAD.WIDE.U32 UR4, UR24, UR11, URZ ;  /* 0x0000000b180472a5 */ /* 0x000fe4000f8e00ff */
[----:B--2---:R-:W-:Y:S02]  /*1280*/  UISETP.NE.AND UP2, UPT, UR12, 0x1, UPT ;  /* 0x000000010c00788c */ /* 0x004fe4000bf45270 */
[----:B------:R-:W-:Y:S01]  /*1290*/  UISETP.NE.AND UP0, UPT, UR10, 0x1, UPT ;  /* 0x000000010a00788c */ /* 0x000fe2000bf05270 */
[----:B------:R-:W-:-:S02]  /*12a0*/  UMOV UR6, UR7 ;  /* 0x0000000700067c82 */ /* 0x000fc40008000000 */
[----:B------:R-:W-:Y:S01]  /*12b0*/  UMOV UR4, UR5 ;  /* 0x0000000500047c82 */ /* 0x000fe20008000000 */
[----:B------:R-:W-:Y:S02]  /*12c0*/  USHF.R.U32.HI UR6, URZ, UR9, UR6 ;  /* 0x00000009ff067299 */ /* 0x000fe40008011606 */
[----:B---3--:R-:W-:Y:S02]  /*12d0*/  USHF.R.U32.HI UR4, URZ, UR13, UR4 ;  /* 0x0000000dff047299 */ /* 0x008fe40008011604 */
[----:B------:R-:W-:Y:S02]  /*12e0*/  USEL UR5, UR50, UR6, !UP2 ;  /* 0x0000000632057287 */ /* 0x000fe4000d000000 */
[----:B------:R-:W-:-:S04]  /*12f0*/  USEL UR4, UR24, UR4, !UP0 ;  /* 0x0000000418047287 */ /* 0x000fc8000c000000 */
[----:B------:R-:W-:Y:S02]  /*1300*/  UIADD3 UR6, UPT, UPT, UR5, -UR4, URZ ;  /* 0x8000000405067290 */ /* 0x000fe4000fffe0ff */
[----:B------:R-:W-:Y:S02]  /*1310*/  UIADD3 UR4, UPT, UPT, -UR5, UR4, URZ ;  /* 0x0000000405047290 */ /* 0x000fe4000fffe1ff */
[----:B------:R-:W-:Y:S02]  /*1320*/  UIMAD UR24, UR6, UR10, UR24 ;  /* 0x0000000a061872a4 */ /* 0x000fe4000f8e0218 */
[----:B------:R-:W-:-:S12]  /*1330*/  UIMAD UR50, UR4, UR12, UR50 ;  /* 0x0000000c043272a4 */ /* 0x000fd8000f8e0232 */
.L_x_16:
[----:B------:R-:W-:Y:S01]  /*1340*/  BAR.SYNC.DEFER_BLOCKING 0x0 ;  /* 0x0000000000007b1d */ /* 0x000fe20000010000 */
[----:B------:R-:W-:Y:S01]  /*1350*/  UISETP.NE.AND UP0, UPT, UR18, 0x2, UPT ;  /* 0x000000021200788c */ /* 0x000fe2000bf05270 */
[----:B------:R-:W-:Y:S02]  /*1360*/  ISETP.NE.OR P3, PT, R0, 0x2, !P3 ;  /* 0x000000020000780c */ /* 0x000fe40005f65670 */
[----:B------:R-:W-:Y:S02]  /*1370*/  LOP3.LUT R0, R166, 0x1f, RZ, 0xc0, !PT ;  /* 0x0000001fa6007812 */ /* 0x000fe400078ec0ff */
[----:B------:R-:W1:Y:S04]  /*1380*/  LDCU UR39, c[0x0][0xc24] ;  /* 0x00018480ff2777ac */ /* 0x000e680008000800 */
[----:B------:R-:W-:Y:S05]  /*1390*/  BRA.U UP0, `(.L_x_17) ;  /* 0x0000001d00707547 */ /* 0x000fea000b800000 */
[----:B------:R-:W2:Y:S01]  /*13a0*/  LDCU UR5, c[0x0][0x388] ;  /* 0x00007100ff0577ac */ /* 0x000ea20008000800 */
[----:B------:R-:W-:Y:S01]  /*13b0*/  PLOP3.LUT P1, PT, PT, PT, UP3, 0x80, 0x8 ;  /* 0x000000000008781c */ /* 0x000fe20003f2f038 */
[----:B------:R-:W-:Y:S01]  /*13c0*/  IMAD.MOV.U32 R2, RZ, RZ, RZ ;  /* 0x000000ffff027224 */ /* 0x000fe200078e00ff */
[----:B------:R-:W-:Y:S01]  /*13d0*/  ISETP.EQ.OR P2, PT, R0, RZ, P3 ;  /* 0x000000ff0000720c */ /* 0x000fe20001f42670 */
[----:B------:R-:W3:Y:S01]  /*13e0*/  LDCU UR8, c[0x0][0x38c] ;  /* 0x00007180ff0877ac */ /* 0x000ee20008000800 */
[----:B------:R-:W-:Y:S01]  /*13f0*/  PLOP3.LUT P1, PT, P1, PT, PT, 0x8, 0x80 ;  /* 0x000000000080781c */ /* 0x000fe20000f2e170 */
[----:B------:R-:W4:Y:S01]  /*1400*/  LDCU.64 UR6, c[0x0][0x390] ;  /* 0x00007200ff0677ac */ /* 0x000f220008000a00 */
[----:B------:R-:W1:Y:S01]  /*1410*/  LDCU UR53, c[0x0][0x370] ;  /* 0x00006e00ff3577ac */ /* 0x000e620008000800 */
[----:B------:R-:W1:Y:S01]  /*1420*/  LDCU.64 UR42, c[0x0][0x348] ;  /* 0x00006900ff2a77ac */ /* 0x000e620008000a00 */
[----:B--2---:R-:W-:Y:S01]  /*1430*/  UIADD3 UR5, UPT, UPT, UR5, 0x3f, URZ ;  /* 0x0000003f05057890 */ /* 0x004fe2000fffe0ff */
[----:B------:R-:W2:Y:S03]  /*1440*/  LDCU UR52, c[0x0][0x374] ;  /* 0x00006e80ff3477ac */ /* 0x000ea60008000800 */
[----:B------:R-:W-:Y:S01]  /*1450*/  USHF.R.S32.HI UR4, URZ, 0x1f, UR5 ;  /* 0x0000001fff047899 */ /* 0x000fe20008011405 */
[----:B------:R-:W-:Y:S01]  /*1460*/  UMOV UR26, 0x1 ;  /* 0x00000001001a7882 */ /* 0x000fe20000000000 */
[----:B------:R-:W-:-:S02]  /*1470*/  UMOV UR30, URZ ;  /* 0x000000ff001e7c82 */ /* 0x000fc40008000000 */
[----:B------:R-:W-:Y:S01]  /*1480*/  ULEA.HI UR4, UR4, UR5, URZ, 0x6 ;  /* 0x0000000504047291 */ /* 0x000fe2000f8f30ff */
[----:B------:R-:W-:Y:S01]  /*1490*/  UMOV UR31, URZ ;  /* 0x000000ff001f7c82 */ /* 0x000fe20008000000 */
[----:B------:R-:W-:Y:S02]  /*14a0*/  UMOV UR38, URZ ;  /* 0x000000ff00267c82 */ /* 0x000fe40008000000 */
[----:B------:R-:W-:-:S04]  /*14b0*/  USHF.R.S32.HI UR4, URZ, 0x6, UR4 ;  /* 0x00000006ff047899 */ /* 0x000fc80008011404 */
[----:B---3--:R-:W-:-:S04]  /*14c0*/  UIMAD UR4, UR4, UR8, URZ ;  /* 0x00000008040472a4 */ /* 0x008fc8000f8e02ff */
[----:B----4-:R-:W-:-:S04]  /*14d0*/  UIMAD UR4, UR4, UR6, URZ ;  /* 0x00000006040472a4 */ /* 0x010fc8000f8e02ff */
[----:B------:R-:W-:-:S04]  /*14e0*/  UIMAD UR54, UR4, UR7, URZ ;  /* 0x00000007043672a4 */ /* 0x000fc8000f8e02ff */
[----:B------:R-:W-:Y:S02]  /*14f0*/  UISETP.NE.AND UP1, UPT, UR54, URZ, UPT ;  /* 0x000000ff3600728c */ /* 0x000fe4000bf25270 */
[----:B------:R-:W-:-:S04]  /*1500*/  UISETP.LT.U32.AND UP0, UPT, UR54, 0xc, UPT ;  /* 0x0000000c3600788c */ /* 0x000fc8000bf01070 */
[----:B------:R-:W-:-:S04]  /*1510*/  USEL UR4, UR54, 0xc, UP0 ;  /* 0x0000000c36047887 */ /* 0x000fc80008000000 */
[----:B------:R-:W-:Y:S02]  /*1520*/  UIADD3 UR5, UPT, UPT, UR4, -0x1, URZ ;  /* 0xffffffff04057890 */ /* 0x000fe4000fffe0ff */
[----:B------:R-:W-:Y:S02]  /*1530*/  @!UP1 UIADD3 UR5, UPT, UPT, UR4, URZ, URZ ;  /* 0x000000ff04059290 */ /* 0x000fe4000fffe0ff */
[----:B------:R-:W-:Y:S02]  /*1540*/  UIADD3 UR51, UPT, UPT, UR54, -UR4, URZ ;  /* 0x8000000436337290 */ /* 0x000fe4000fffe0ff */
[----:B-12---:R-:W-:-:S12]  /*1550*/  UIADD3 UR55, UPT, UPT, UR5, 0x1, URZ ;  /* 0x0000000105377890 */ /* 0x006fd8000fffe0ff */
.L_x_33:
[----:B------:R-:W1:Y:S01]  /*1560*/  S2UR UR36, SR_CgaCtaId ;  /* 0x00000000002479c3 */ /* 0x000e620000008800 */
[----:B------:R-:W-:Y:S01]  /*1570*/  UMOV UR4, 0x400 ;  /* 0x0000040000047882 */ /* 0x000fe20000000000 */
[----:B------:R-:W-:Y:S01]  /*1580*/  MOV R0, UR26 ;  /* 0x0000001a00007c02 */ /* 0x000fe20008000f00 */
[----:B------:R-:W-:Y:S02]  /*1590*/  UISETP.NE.AND UP0, UPT, UR54, URZ, UPT ;  /* 0x000000ff3600728c */ /* 0x000fe4000bf05270 */
[----:B------:R-:W-:Y:S01]  /*15a0*/  USHF.L.U32 UR44, UR50, 0x7, URZ ;  /* 0x00000007322c7899 */ /* 0x000fe200080006ff */
[----:B------:R-:W-:Y:S01]  /*15b0*/  SHF.L.U32 R0, R0, 0x1f, RZ ;  /* 0x0000001f00007819 */ /* 0x000fe200000006ff */
[----:B------:R-:W-:Y:S01]  /*15c0*/  USHF.L.U32 UR18, UR24, 0x7, URZ ;  /* 0x0000000718127899 */ /* 0x000fe200080006ff */
[----:B------:R-:W-:Y:S01]  /*15d0*/  UMOV UR27, URZ ;  /* 0x000000ff001b7c82 */ /* 0x000fe20008000000 */
[----:B------:R-:W-:Y:S01]  /*15e0*/  UMOV UR22, URZ ;  /* 0x000000ff00167c82 */ /* 0x000fe20008000000 */
[----:B------:R-:W-:Y:S01]  /*15f0*/  UMOV UR21, URZ ;  /* 0x000000ff00157c82 */ /* 0x000fe20008000000 */
[----:B------:R-:W-:Y:S01]  /*1600*/  UMOV UR20, URZ ;  /* 0x000000ff00147c82 */ /* 0x000fe20008000000 */
[----:B-1----:R-:W-:-:S04]  /*1610*/  ULEA UR36, UR36, UR4, 0x18 ;  /* 0x0000000424247291 */ /* 0x002fc8000f8ec0ff */
[----:B------:R-:W-:-:S09]  /*1620*/  ULEA UR4, UR30, UR36, 0x3 ;  /* 0x000000241e047291 */ /* 0x000fd2000f8e18ff */
[----:B------:R1:W2:Y:S01]  /*1630*/  SYNCS.PHASECHK.TRANS64.TRYWAIT P0, [UR4+0x60], R0 ;  /* 0x00006000ff0075a7 */ /* 0x0002a20008001104 */
[----:B------:R-:W-:Y:S05]  /*1640*/  BRA.U !UP0, `(.L_x_18) ;  /* 0x0000000508947547 */ /* 0x000fea000b800000 */
[----:B------:R-:W3:Y:S01]  /*1650*/  LDCU.128 UR12, c[0x0][0x480] ;  /* 0x00009000ff0c77ac */ /* 0x000ee20008000c00 */
[----:B------:R-:W4:Y:S01]  /*1660*/  LDCU.128 UR8, c[0x0][0x490] ;  /* 0x00009200ff0877ac */ /* 0x000f220008000c00 */
[----:B------:R-:W1:Y:S01]  /*1670*/  LDCU.64 UR20, c[0x0][0x4c0] ;  /* 0x00009800ff1477ac */ /* 0x000e620008000a00 */
[----:B------:R-:W1:Y:S01]  /*1680*/  LDCU.64 UR16, c[0x0][0x4f0] ;  /* 0x00009e00ff1077ac */ /* 0x000e620008000a00 */
[----:B------:R-:W1:Y:S01]  /*1690*/  LDCU UR19, c[0x0][0x4c8] ;  /* 0x00009900ff1377ac */ /* 0x000e620008000800 */
[----:B---3--:R-:W-:Y:S02]  /*16a0*/  UIMAD.WIDE.U32 UR4, UR44, UR13, URZ ;  /* 0x0000000d2c0472a5 */ /* 0x008fe4000f8e00ff */
[----:B------:R-:W-:Y:S02]  /*16b0*/  UISETP.NE.AND UP0, UPT, UR12, 0x1, UPT ;  /* 0x000000010c00788c */ /* 0x000fe4000bf05270 */
[----:B------:R-:W-:Y:S01]  /*16c0*/  USHF.R.U32.HI UR5, URZ, UR14, UR5 ;  /* 0x0000000eff057299 */ /* 0x000fe20008011605 */
[----:B------:R-:W3:Y:S03]  /*16d0*/  LDCU UR45, c[0x0][0x38c] ;  /* 0x00007180ff2d77ac */ /* 0x000ee60008000800 */
[----:B------:R-:W-:-:S02]  /*16e0*/  USEL UR5, UR44, UR5, !UP0 ;  /* 0x000000052c057287 */ /* 0x000fc4000c000000 */
[----:B------:R-:W-:Y:S02]  /*16f0*/  UISETP.NE.AND UP0, UPT, UR15, 0x1, UPT ;  /* 0x000000010f00788c */ /* 0x000fe4000bf05270 */
[----:B----4-:R-:W-:Y:S01]  /*1700*/  UIMAD.WIDE.U32 UR6, UR5, UR8, URZ ;  /* 0x00000008050672a5 */ /* 0x010fe2000f8e00ff */
[----:B------:R-:W4:Y:S01]  /*1710*/  LDCU UR8, c[0x0][0x4a0] ;  /* 0x00009400ff0877ac */ /* 0x000f220008000800 */
[----:B------:R-:W1:Y:S05]  /*1720*/  LDCU UR23, c[0x0][0x4cc] ;  /* 0x00009980ff1777ac */ /* 0x000e6a0008000800 */
[----:B------:R-:W-:Y:S01]  /*1730*/  UMOV UR4, UR7 ;  /* 0x0000000700047c82 */ /* 0x000fe20008000000 */
[----:B------:R-:W1:Y:S01]  /*1740*/  LDCU.64 UR40, c[0x0][0x390] ;  /* 0x00007200ff2877ac */ /* 0x000e620008000a00 */
[----:B------:R-:W-:Y:S01]  /*1750*/  USHF.R.U32.HI UR4, URZ, UR9, UR4 ;  /* 0x00000009ff047299 */ /* 0x000fe20008011604 */
[----:B------:R-:W1:Y:S03]  /*1760*/  LDCU UR9, c[0x0][0x4ec] ;  /* 0x00009d80ff0977ac */ /* 0x000e660008000800 */
[----:B------:R-:W-:-:S02]  /*1770*/  USEL UR4, UR5, UR4, !UP0 ;  /* 0x0000000405047287 */ /* 0x000fc4000c000000 */
[----:B------:R-:W-:Y:S02]  /*1780*/  UISETP.NE.AND UP0, UPT, UR10, 0x1, UPT ;  /* 0x000000010a00788c */ /* 0x000fe4000bf05270 */
[----:B------:R-:W-:Y:S01]  /*1790*/  UIMAD.WIDE.U32 UR6, UR4, UR11, URZ ;  /* 0x0000000b040672a5 */ /* 0x000fe2000f8e00ff */
[----:B------:R-:W1:Y:S01]  /*17a0*/  LDCU.64 UR24, c[0x0][0x4d0] ;  /* 0x00009a00ff1877ac */ /* 0x000e620008000a00 */
[----:B------:R-:W-:-:S05]  /*17b0*/  UIADD3 UR38, UPT, UPT, UR55, UR31, URZ ;  /* 0x0000001f37267290 */ /* 0x000fca000fffe0ff */
[----:B------:R-:W-:Y:S01]  /*17c0*/  UMOV UR6, UR7 ;  /* 0x0000000700067c82 */ /* 0x000fe20008000000 */
[----:B------:R-:W-:Y:S02]  /*17d0*/  UIADD3 UR7, UPT, UPT, -UR4, URZ, URZ ;  /* 0x000000ff04077290 */ /* 0x000fe4000fffe1ff */
[----:B----4-:R-:W-:Y:S02]  /*17e0*/  USHF.R.U32.HI UR6, URZ, UR8, UR6 ;  /* 0x00000008ff067299 */ /* 0x010fe40008011606 */
[----:B------:R-:W-:Y:S02]  /*17f0*/  UIADD3 UR8, UPT, UPT, -UR5, URZ, URZ ;  /* 0x000000ff05087290 */ /* 0x000fe4000fffe1ff */
[----:B------:R-:W-:Y:S02]  /*1800*/  USEL UR14, UR4, UR6, !UP0 ;  /* 0x00000006040e7287 */ /* 0x000fe4000c000000 */
[----:B------:R-:W-:Y:S02]  /*1810*/  UIMAD UR7, UR15, UR7, UR5 ;  /* 0x000000070f0772a4 */ /* 0x000fe4000f8e0205 */
[----:B------:R-:W-:-:S02]  /*1820*/  UIADD3 UR6, UPT, UPT, -UR14, URZ, URZ ;  /* 0x000000ff0e067290 */ /* 0x000fc4000fffe1ff */
[----:B------:R-:W-:Y:S02]  /*1830*/  UIMAD UR8, UR12, UR8, UR44 ;  /* 0x000000080c0872a4 */ /* 0x000fe4000f8e022c */
[----:B------:R-:W-:Y:S02]  /*1840*/  UIMAD UR13, UR10, UR6, UR4 ;  /* 0x000000060a0d72a4 */ /* 0x000fe4000f8e0204 */
[----:B-1----:R-:W-:Y:S02]  /*1850*/  UIMAD UR11, UR8, UR20, UR9 ;  /* 0x00000014080b72a4 */ /* 0x002fe4000f8e0209 */
[----:B------:R-:W-:Y:S01]  /*1860*/  UIMAD UR12, UR7, UR21, UR16 ;  /* 0x00000015070c72a4 */ /* 0x000fe2000f8e0210 */
[----:B------:R-:W1:Y:S02]  /*1870*/  LDCU.64 UR4, c[0x0][0x4f8] ;  /* 0x00009f00ff0477ac */ /* 0x000e640008000a00 */
[----:B------:R-:W4:Y:S01]  /*1880*/  LDCU UR6, c[0x0][0x500] ;  /* 0x0000a000ff0677ac */ /* 0x000f220008000800 */
[----:B------:R-:W-:Y:S01]  /*1890*/  UIMAD UR13, UR13, UR19, UR17 ;  /* 0x000000130d0d72a4 */ /* 0x000fe2000f8e0211 */
[----:B------:R-:W-:Y:S01]  /*18a0*/  UMOV UR27, URZ ;  /* 0x000000ff001b7c82 */ /* 0x000fe20008000000 */
[----:B------:R-:W-:Y:S01]  /*18b0*/  UMOV UR7, UR30 ;  /* 0x0000001e00077c82 */ /* 0x000fe20008000000 */
[----:B------:R-:W-:Y:S01]  /*18c0*/  UMOV UR20, URZ ;  /* 0x000000ff00147c82 */ /* 0x000fe20008000000 */
[----:B------:R-:W-:Y:S01]  /*18d0*/  UMOV UR21, URZ ;  /* 0x000000ff00157c82 */ /* 0x000fe20008000000 */
[----:B---3--:R-:W-:-:S07]  /*18e0*/  UMOV UR22, URZ ;  /* 0x000000ff00167c82 */ /* 0x008fce0008000000 */
.L_x_23:
[----:B------:R-:W-:Y:S01]  /*18f0*/  @!P3 MOV R3, 0x4000 ;  /* 0x000040000003b802 */ /* 0x000fe20000000f00 */
[----:B------:R-:W-:Y:S01]  /*1900*/  ULEA UR9, UR7, UR36, 0x3 ;  /* 0x0000002407097291 */ /* 0x000fe2000f8e18ff */
[----:B-12---:R-:W-:Y:S11]  /*1910*/  @P0 BRA `(.L_x_19) ;  /* 0x0000000000100947 */ /* 0x006ff60003800000 */
[----:B------:R-:W-:Y:S04]  /*1920*/  MOV R0, UR26 ;  /* 0x0000001a00007c02 */ /* 0x000fe80008000f00 */
[----:B------:R-:W-:Y:S04]  /*1930*/  SHF.L.U32 R5, R0, 0x1f, RZ ;  /* 0x0000001f00057819 */ /* 0x000fe800000006ff */
[----:B------:R-:W2:Y:S02]  /*1940*/  SYNCS.PHASECHK.TRANS64.TRYWAIT P0, [UR9+0x60], R5 ;  /* 0x00006005ff0075a7 */ /* 0x000ea40008001109 */
[----:B--2---:R-:W-:Y:S05]  /*1950*/  @!P0 BRA `(.L_x_20) ;  /* 0x0000007800348947 */ /* 0x004fea0003800000 */
.L_x_19:
[----:B------:R3:W-:Y:S01]  /*1960*/  @!P3 SYNCS.ARRIVE.TRANS64 RZ, [UR9], R3 ;  /* 0x00000003ffffb9a7 */ /* 0x0007e20008000009 */
[----:B------:R-:W-:Y:S04]  /*1970*/  BSSY.RECONVERGENT B0, `(.L_x_21) ;  /* 0x0000003000007945 */ /* 0x000fe80003800200 */
[----:B------:R-:W-:Y:S05]  /*1980*/  @P2 BRA `(.L_x_22) ;  /* 0x0000000000042947 */ /* 0x000fea0003800000 */
[----:B-1--4-:R-:W-:Y:S05]  /*1990*/  BPT.TRAP 0x1 ;  /* 0x000000040000795c */ /* 0x012fea0000300000 */
.L_x_22:
[----:B-1--4-:R-:W-:Y:S05]  /*19a0*/  BSYNC.RECONVERGENT B0 ;  /* 0x0000000000007941 */ /* 0x012fea0003800200 */
.L_x_21:
[----:B------:R-:W-:Y:S02]  /*19b0*/  UIADD3 UR8, UPT, UPT, UR7, 0x1, URZ ;  /* 0x0000000107087890 */ /* 0x000fe4000fffe0ff */
[----:B------:R-:W-:Y:S02]  /*19c0*/  UIMAD UR15, UR20, UR23, UR4 ;  /* 0x00000017140f72a4 */ /* 0x000fe4000f8e0204 */
[----:B------:R-:W-:Y:S02]  /*19d0*/  UISETP.NE.AND UP0, UPT, UR8, 0xc, UPT ;  /* 0x0000000c0800788c */ /* 0x000fe4000bf05270 */
[----:B------:R-:W-:Y:S02]  /*19e0*/  ULEA UR16, UR7, UR36, 0xd ;  /* 0x0000002407107291 */ /* 0x000fe4000f8e68ff */
[----:B------:R-:W-:Y:S02]  /*19f0*/  USEL UR10, URZ, 0x1, UP0 ;  /* 0x00000001ff0a7887 */ /* 0x000fe40008000000 */
[----:B------:R-:W-:Y:S02]  /*1a00*/  USEL UR30, UR8, URZ, UP0 ;  /* 0x000000ff081e7287 */ /* 0x000fe40008000000 */
[----:B------:R-:W-:Y:S02]  /*1a10*/  ULOP3.LUT UR26, UR26, UR10, URZ, 0x3c, !UPT ;  /* 0x0000000a1a1a7292 */ /* 0x000fe4000f8e3cff */
[----:B------:R-:W-:Y:S02]  /*1a20*/  ULEA UR8, UR30, UR36, 0x3 ;  /* 0x000000241e087291 */ /* 0x000fe4000f8e18ff */
[----:B------:R-:W-:Y:S02]  /*1a30*/  UIADD3 UR34, UP0, UPT, UR42, 0x80, URZ ;  /* 0x000000802a227890 */ /* 0x000fe4000ff1e0ff */
[----:B------:R-:W-:Y:S01]  /*1a40*/  USHF.L.U32 UR10, UR27, 0x6, URZ ;  /* 0x000000061b0a7899 */ /* 0x000fe200080006ff */
[----:B--2---:R-:W-:Y:S01]  /*1a50*/  MOV R0, UR26 ;  /* 0x0000001a00007c02 */ /* 0x004fe20008000f00 */
[----:B------:R-:W-:Y:S02]  /*1a60*/  UIADD3.X UR35, UPT, UPT, URZ, UR43, URZ, UP0, !UPT ;  /* 0x0000002bff237290 */ /* 0x000fe400087fe4ff */
[----:B------:R-:W-:Y:S01]  /*1a70*/  UIADD3 UR32, UP3, UPT, UR42, 0x200, URZ ;  /* 0x000002002a207890 */ /* 0x000fe2000ff7e0ff */
[----:B---3--:R-:W-:Y:S01]  /*1a80*/  SHF.L.U32 R3, R0, 0x1f, RZ ;  /* 0x0000001f00037819 */ /* 0x008fe200000006ff */
[----:B------:R-:W-:Y:S02]  /*1a90*/  UIADD3 UR37, UPT, UPT, UR20, 0x1, URZ ;  /* 0x0000000114257890 */ /* 0x000fe4000fffe0ff */
[----:B------:R-:W-:Y:S01]  /*1aa0*/  UIADD3.X UR33, UPT, UPT, URZ, UR43, URZ, UP3, !UPT ;  /* 0x0000002bff217290 */ /* 0x000fe20009ffe4ff */
[----:B------:R3:W1:Y:S01]  /*1ab0*/  SYNCS.PHASECHK.TRANS64.TRYWAIT P0, [UR8+0x60], R3 ;  /* 0x00006003ff0075a7 */ /* 0x0006620008001108 */
[----:B------:R-:W-:Y:S02]  /*1ac0*/  UIMAD UR8, UR21, UR24, UR5 ;  /* 0x00000018150872a4 */ /* 0x000fe4000f8e0205 */
[----:B------:R-:W-:Y:S02]  /*1ad0*/  UIMAD UR7, UR22, UR25, UR6 ;  /* 0x00000019160772a4 */ /* 0x000fe4000f8e0206 */
[----:B------:R-:W-:Y:S02]  /*1ae0*/  ULEA UR15, UR8, UR15, 0x5 ;  /* 0x0000000f080f7291 */ /* 0x000fe4000f8e28ff */
[----:B------:R-:W-:Y:S02]  /*1af0*/  UIADD3 UR8, UPT, UPT, UR16, 0x8400, URZ ;  /* 0x0000840010087890 */ /* 0x000fe4000fffe0ff */
[----:B------:R-:W-:Y:S02]  /*1b00*/  ULEA UR7, UR7, UR15, 0xa ;  /* 0x0000000f07077291 */ /* 0x000fe4000f8e50ff */
[----:B------:R-:W-:Y:S02]  /*1b10*/  UIADD3 UR16, UPT, UPT, UR16, 0x20400, URZ ;  /* 0x0002040010107890 */ /* 0x000fe4000fffe0ff */
[----:B------:R-:W-:Y:S02]  /*1b20*/  UPRMT UR7, UR7, 0x5410, URZ ;  /* 0x0000541007077896 */ /* 0x000fe400080000ff */
[----:B------:R-:W-:Y:S02]  /*1b30*/  UISETP.NE.AND UP2, UPT, UR37, UR45, UPT ;  /* 0x0000002d2500728c */ /* 0x000fe4000bf45270 */
[----:B------:R-:W-:Y:S02]  /*1b40*/  UIADD3 UR29, UPT, UPT, UR21, 0x1, URZ ;  /* 0x00000001151d7890 */ /* 0x000fe4000fffe0ff */
[----:B------:R-:W-:Y:S02]  /*1b50*/  UIADD3 UR28, UPT, UPT, UR22, 0x1, URZ ;  /* 0x00000001161c7890 */ /* 0x000fe4000fffe0ff */
[----:B------:R-:W-:Y:S01]  /*1b60*/  UIADD3 UR31, UPT, UPT, UR31, 0x1, URZ ;  /* 0x000000011f1f7890 */ /* 0x000fe2000fffe0ff */
[----:B------:R2:W-:Y:S01]  /*1b70*/  UTMALDG.5D.IM2COL [UR8], [UR34], UR7 ;  /* 0x00000008220073b4 */ /* 0x0005e20008060007 */
[----:B------:R-:W-:Y:S01]  /*1b80*/  UMOV UR46, 0x0 ;  /* 0x00000000002e7882 */ /* 0x000fe20000000000 */
[----:B------:R-:W-:Y:S01]  /*1b90*/  UMOV UR47, 0x10000000 ;  /* 0x10000000002f7882 */ /* 0x000fe20000000000 */
[----:B------:R-:W-:Y:S01]  /*1ba0*/  UMOV UR17, UR9 ;  /* 0x0000000900117c82 */ /* 0x000fe20008000000 */
[----:B------:R-:W-:Y:S01]  /*1bb0*/  @UP2 UIADD3 UR29, UPT, UPT, UR21, URZ, URZ ;  /* 0x000000ff151d2290 */ /* 0x000fe2000fffe0ff */
[----:B------:R-:W-:Y:S03]  /*1bc0*/  UMOV UR19, UR10 ;  /* 0x0000000a00137c82 */ /* 0x000fe60008000000 */
[----:B------:R-:W-:Y:S01]  /*1bd0*/  UISETP.NE.AND UP1, UPT, UR29, UR40, UPT ;  /* 0x000000281d00728c */ /* 0x000fe2000bf25270 */
[----:B------:R4:W-:Y:S10]  /*1be0*/  UTMALDG.5D [UR16], [UR32], desc[UR46] ;  /* 0x00002e10200075b4 */ /* 0x0009f40008021000 */
[----:B------:R-:W-:Y:S04]  /*1bf0*/  @UP1 UIADD3 UR28, UPT, UPT, UR22, URZ, URZ ;  /* 0x000000ff161c1290 */ /* 0x000fe8000fffe0ff */
[----:B------:R-:W-:Y:S02]  /*1c00*/  UISETP.NE.AND UP0, UPT, UR28, UR41, UPT ;  /* 0x000000291c00728c */ /* 0x000fe4000bf05270 */
[----:B--2---:R-:W-:Y:S09]  /*1c10*/  UIADD3 UR8, UPT, UPT, UR27, 0x1, URZ ;  /* 0x000000011b087890 */ /* 0x004ff2000fffe0ff */
[----:B------:R-:W-:Y:S01]  /*1c20*/  @UP0 UIADD3 UR8, UPT, UPT, UR27, URZ, URZ ;  /* 0x000000ff1b080290 */ /* 0x000fe2000fffe0ff */
[----:B------:R-:W-:Y:S06]  /*1c30*/  UMOV UR7, UR30 ;  /* 0x0000001e00077c82 */ /* 0x000fec0008000000 */
[----:B------:R-:W-:Y:S01]  /*1c40*/  UMOV UR27, UR8 ;  /* 0x00000008001b7c82 */ /* 0x000fe20008000000 */
[----:B----4-:R-:W-:Y:S02]  /*1c50*/  USEL UR22, UR28, URZ, UP0 ;  /* 0x000000ff1c167287 */ /* 0x010fe40008000000 */
[----:B------:R-:W-:Y:S02]  /*1c60*/  UISETP.NE.AND UP0, UPT, UR31, UR38, UPT ;  /* 0x000000261f00728c */ /* 0x000fe4000bf05270 */
[----:B------:R-:W-:Y:S02]  /*1c70*/  USEL UR20, UR37, URZ, UP2 ;  /* 0x000000ff25147287 */ /* 0x000fe40009000000 */
[----:B------:R-:W-:Y:S05]  /*1c80*/  USEL UR21, UR29, URZ, UP1 ;  /* 0x000000ff1d157287 */ /* 0x000fea0008800000 */
[----:B---3--:R-:W-:Y:S07]  /*1c90*/  BRA.U UP0, `(.L_x_23) ;  /* 0xfffffffd00147547 */ /* 0x008fee000b83ffff */
.L_x_18:
[----:B------:R-:W-:Y:S01]  /*1ca0*/  ULEA UR4, UR30, UR36, 0x3 ;  /* 0x000000241e047291 */ /* 0x000fe2000f8e18ff */
[----:B-1----:R-:W-:Y:S01]  /*1cb0*/  MOV R0, UR26 ;  /* 0x0000001a00007c02 */ /* 0x002fe20008000f00 */
[----:B------:R-:W-:Y:S01]  /*1cc0*/  @!P1 SYNCS.ARRIVE.TRANS64.A1T0 RZ, [UR36+0xe8], RZ ;  /* 0x0000e8ffffff99a7 */ /* 0x000fe20008100024 */
[----:B------:R-:W-:Y:S02]  /*1cd0*/  UISETP.GE.AND UP0, UPT, UR51, 0x1, UPT ;  /* 0x000000013300788c */ /* 0x000fe4000bf06270 */
[----:B------:R-:W-:-:S04]  /*1ce0*/  SHF.L.U32 R0, R0, 0x1f, RZ ;  /* 0x0000001f00007819 */ /* 0x000fc800000006ff */
[----:B--2---:R1:W2:Y:S03]  /*1cf0*/  SYNCS.PHASECHK.TRANS64.TRYWAIT P0, [UR4+0x60], R0 ;  /* 0x00006000ff0075a7 */ /* 0x0042a60008001104 */
[----:B------:R-:W-:Y:S05]  /*1d00*/  BRA.U !UP0, `(.L_x_24) ;  /* 0x00000005088c7547 */ /* 0x000fea000b800000 */
[----:B------:R-:W3:Y:S01]  /*1d10*/  LDCU.128 UR8, c[0x0][0x480] ;  /* 0x00009000ff0877ac */ /* 0x000ee20008000c00 */
[----:B------:R-:W4:Y:S01]  /*1d20*/  LDCU.128 UR32, c[0x0][0x490] ;  /* 0x00009200ff2077ac */ /* 0x000f220008000c00 */
[----:B------:R-:W1:Y:S01]  /*1d30*/  LDCU.64 UR28, c[0x0][0x4c0] ;  /* 0x00009800ff1c77ac */ /* 0x000e620008000a00 */
[----:B------:R-:W1:Y:S01]  /*1d40*/  LDCU UR13, c[0x0][0x4c8] ;  /* 0x00009900ff0d77ac */ /* 0x000e620008000800 */
[----:B------:R-:W1:Y:S01]  /*1d50*/  LDCU.64 UR16, c[0x0][0x4f0] ;  /* 0x00009e00ff1077ac */ /* 0x000e620008000a00 */
[----:B---3--:R-:W-:Y:S02]  /*1d60*/  UIMAD.WIDE.U32 UR4, UR44, UR9, URZ ;  /* 0x000000092c0472a5 */ /* 0x008fe4000f8e00ff */
[----:B------:R-:W-:Y:S02]  /*1d70*/  UISETP.NE.AND UP0, UPT, UR8, 0x1, UPT ;  /* 0x000000010800788c */ /* 0x000fe4000bf05270 */
[----:B------:R-:W-:Y:S01]  /*1d80*/  USHF.R.U32.HI UR5, URZ, UR10, UR5 ;  /* 0x0000000aff057299 */ /* 0x000fe20008011605 */
[----:B------:R-:W3:Y:S03]  /*1d90*/  LDCU UR9, c[0x0][0x4a0] ;  /* 0x00009400ff0977ac */ /* 0x000ee60008000800 */
[----:B------:R-:W-:-:S02]  /*1da0*/  USEL UR5, UR44, UR5, !UP0 ;  /* 0x000000052c057287 */ /* 0x000fc4000c000000 */
[----:B------:R-:W-:Y:S02]  /*1db0*/  UISETP.NE.AND UP0, UPT, UR11, 0x1, UPT ;  /* 0x000000010b00788c */ /* 0x000fe4000bf05270 */
[----:B----4-:R-:W-:Y:S01]  /*1dc0*/  UIMAD.WIDE.U32 UR6, UR5, UR32, URZ ;  /* 0x00000020050672a5 */ /* 0x010fe2000f8e00ff */
[----:B------:R-:W1:Y:S01]  /*1dd0*/  LDCU UR10, c[0x0][0x4ec] ;  /* 0x00009d80ff0a77ac */ /* 0x000e620008000800 */
[----:B------:R-:W4:Y:S05]  /*1de0*/  LDCU UR46, c[0x0][0x38c] ;  /* 0x00007180ff2e77ac */ /* 0x000f2a0008000800 */
[----:B------:R-:W-:Y:S01]  /*1df0*/  UMOV UR4, UR7 ;  /* 0x0000000700047c82 */ /* 0x000fe20008000000 */
[----:B------:R-:W1:Y:S01]  /*1e00*/  LDCU UR23, c[0x0][0x4cc] ;  /* 0x00009980ff1777ac */ /* 0x000e620008000800 */
[----:B------:R-:W-:Y:S01]  /*1e10*/  USHF.R.U32.HI UR4, URZ, UR33, UR4 ;  /* 0x00000021ff047299 */ /* 0x000fe20008011604 */
[----:B------:R-:W1:Y:S03]  /*1e20*/  LDCU.64 UR40, c[0x0][0x390] ;  /* 0x00007200ff2877ac */ /* 0x000e660008000a00 */
[----:B------:R-:W-:-:S02]  /*1e30*/  USEL UR4, UR5, UR4, !UP0 ;  /* 0x0000000405047287 */ /* 0x000fc4000c000000 */
[----:B------:R-:W-:Y:S02]  /*1e40*/  UISETP.NE.AND UP0, UPT, UR34, 0x1, UPT ;  /* 0x000000012200788c */ /* 0x000fe4000bf05270 */
[----:B------:R-:W-:Y:S01]  /*1e50*/  UIMAD.WIDE.U32 UR6, UR4, UR35, URZ ;  /* 0x00000023040672a5 */ /* 0x000fe2000f8e00ff */
[----:B------:R-:W1:Y:S01]  /*1e60*/  LDCU.64 UR24, c[0x0][0x4d0] ;  /* 0x00009a00ff1877ac */ /* 0x000e620008000a00 */
[----:B------:R-:W-:-:S05]  /*1e70*/  UIADD3 UR38, UPT, UPT, UR51, UR38, URZ ;  /* 0x0000002633267290 */ /* 0x000fca000fffe0ff */
[----:B------:R-:W-:Y:S01]  /*1e80*/  UMOV UR6, UR7 ;  /* 0x0000000700067c82 */ /* 0x000fe20008000000 */
[----:B------:R-:W-:Y:S02]  /*1e90*/  UIADD3 UR7, UPT, UPT, -UR5, URZ, URZ ;  /* 0x000000ff05077290 */ /* 0x000fe4000fffe1ff */
[----:B---3--:R-:W-:Y:S02]  /*1ea0*/  USHF.R.U32.HI UR6, URZ, UR9, UR6 ;  /* 0x00000009ff067299 */ /* 0x008fe40008011606 */
[----:B------:R-:W-:Y:S02]  /*1eb0*/  UIMAD UR7, UR8, UR7, UR44 ;  /* 0x00000007080772a4 */ /* 0x000fe4000f8e022c */
[----:B------:R-:W-:Y:S02]  /*1ec0*/  USEL UR14, UR4, UR6, !UP0 ;  /* 0x00000006040e7287 */ /* 0x000fe4000c000000 */
[----:B------:R-:W-:Y:S02]  /*1ed0*/  UIADD3 UR6, UPT, UPT, -UR4, URZ, URZ ;  /* 0x000000ff04067290 */ /* 0x000fe4000fffe1ff */
[----:B------:R-:W-:-:S02]  /*1ee0*/  UIADD3 UR9, UPT, UPT, -UR14, URZ, URZ ;  /* 0x000000ff0e097290 */ /* 0x000fc4000fffe1ff */
[----:B------:R-:W-:Y:S02]  /*1ef0*/  UIMAD UR12, UR11, UR6, UR5 ;  /* 0x000000060b0c72a4 */ /* 0x000fe4000f8e0205 */
[----:B------:R-:W-:Y:S02]  /*1f00*/  UIMAD UR9, UR34, UR9, UR4 ;  /* 0x00000009220972a4 */ /* 0x000fe4000f8e0204 */
[----:B-1----:R-:W-:Y:S01]  /*1f10*/  UIMAD UR11, UR7, UR28, UR10 ;  /* 0x0000001c070b72a4 */ /* 0x002fe2000f8e020a */
[----:B------:R-:W1:Y:S02]  /*1f20*/  LDCU.64 UR4, c[0x0][0x4f8] ;  /* 0x00009f00ff0477ac */ /* 0x000e640008000a00 */
[----:B------:R-:W3:Y:S01]  /*1f30*/  LDCU UR6, c[0x0][0x500] ;  /* 0x0000a000ff0677ac */ /* 0x000ee20008000800 */
[----:B------:R-:W-:Y:S02]  /*1f40*/  UIMAD UR12, UR12, UR29, UR16 ;  /* 0x0000001d0c0c72a4 */ /* 0x000fe4000f8e0210 */
[----:B------:R-:W-:Y:S01]  /*1f50*/  UIMAD UR13, UR9, UR13, UR17 ;  /* 0x0000000d090d72a4 */ /* 0x000fe2000f8e0211 */
[----:B------:R-:W-:Y:S01]  /*1f60*/  UMOV UR37, UR51 ;  /* 0x0000003300257c82 */ /* 0x000fe20008000000 */
[----:B----4-:R-:W-:-:S10]  /*1f70*/  UMOV UR7, UR30 ;  /* 0x0000001e00077c82 */ /* 0x010fd40008000000 */
.L_x_29:
[----:B------:R-:W-:Y:S01]  /*1f80*/  @!P3 MOV R3, 0x4000 ;  /* 0x000040000003b802 */ /* 0x000fe20000000f00 */
[----:B------:R-:W-:Y:S01]  /*1f90*/  ULEA UR9, UR7, UR36, 0x3 ;  /* 0x0000002407097291 */ /* 0x000fe2000f8e18ff */
[----:B-12---:R-:W-:Y:S11]  /*1fa0*/  @P0 BRA `(.L_x_25) ;  /* 0x0000000000100947 */ /* 0x006ff60003800000 */
[----:B------:R-:W-:Y:S04]  /*1fb0*/  MOV R0, UR26 ;  /* 0x0000001a00007c02 */ /* 0x000fe80008000f00 */
[----:B------:R-:W-:Y:S04]  /*1fc0*/  SHF.L.U32 R5, R0, 0x1f, RZ ;  /* 0x0000001f00057819 */ /* 0x000fe800000006ff */
[----:B------:R-:W2:Y:S02]  /*1fd0*/  SYNCS.PHASECHK.TRANS64.TRYWAIT P0, [UR9+0x60], R5 ;  /* 0x00006005ff0075a7 */ /* 0x000ea40008001109 */
[----:B--2---:R-:W-:Y:S05]  /*1fe0*/  @!P0 BRA `(.L_x_26) ;  /* 0x0000007000a88947 */ /* 0x004fea0003800000 */
.L_x_25:
[----:B------:R4:W-:Y:S01]  /*1ff0*/  @!P3 SYNCS.ARRIVE.TRANS64 RZ, [UR9], R3 ;  /* 0x00000003ffffb9a7 */ /* 0x0009e20008000009 */
[----:B------:R-:W-:Y:S04]  /*2000*/  BSSY.RECONVERGENT B0, `(.L_x_27) ;  /* 0x0000003000007945 */ /* 0x000fe80003800200 */
[----:B------:R-:W-:Y:S05]  /*2010*/  @P2 BRA `(.L_x_28) ;  /* 0x0000000000042947 */ /* 0x000fea0003800000 */
[----:B-1-3--:R-:W-:Y:S05]  /*2020*/  BPT.TRAP 0x1 ;  /* 0x000000040000795c */ /* 0x00afea0000300000 */
.L_x_28:
[----:B-1-3--:R-:W-:Y:S05]  /*2030*/  BSYNC.RECONVERGENT B0 ;  /* 0x0000000000007941 */ /* 0x00afea0003800200 */
.L_x_27:
        /* <DEDUP_REMOVED lines=8> */
[----:B------:R-:W-:Y:S02]  /*20c0*/  UIMAD UR10, UR21, UR24, UR5 ;  /* 0x00000018150a72a4 */ /* 0x000fe4000f8e0205 */
[----:B------:R-:W-:Y:S01]  /*20d0*/  UIMAD UR7, UR22, UR25, UR6 ;  /* 0x00000019160772a4 */ /* 0x000fe2000f8e0206 */
[----:B--2---:R-:W-:Y:S01]  /*20e0*/  MOV R0, UR26 ;  /* 0x0000001a00007c02 */ /* 0x004fe20008000f00 */
[----:B------:R-:W-:Y:S02]  /*20f0*/  ULEA UR10, UR10, UR15, 0x5 ;  /* 0x0000000f0a0a7291 */ /* 0x000fe4000f8e28ff */
[----:B------:R-:W-:Y:S01]  /*2100*/  UIADD3 UR34, UP0, UPT, UR42, 0x80, URZ ;  /* 0x000000802a227890 */ /* 0x000fe2000ff1e0ff */
[----:B----4-:R-:W-:Y:S01]  /*2110*/  SHF.L.U32 R3, R0, 0x1f, RZ ;  /* 0x0000001f00037819 */ /* 0x010fe200000006ff */
[----:B------:R-:W-:Y:S02]  /*2120*/  ULEA UR7, UR7, UR10, 0xa ;  /* 0x0000000a07077291 */ /* 0x000fe4000f8e50ff */
[----:B------:R-:W-:Y:S01]  /*2130*/  USHF.L.U32 UR19, UR27, 0x6, URZ ;  /* 0x000000061b137899 */ /* 0x000fe200080006ff */
[----:B------:R4:W1:Y:S01]  /*2140*/  SYNCS.PHASECHK.TRANS64.TRYWAIT P0, [UR8+0x60], R3 ;  /* 0x00006003ff0075a7 */ /* 0x0008620008001108 */
[----:B------:R-:W-:Y:S02]  /*2150*/  UIADD3.X UR35, UPT, UPT, URZ, UR43, URZ, UP0, !UPT ;  /* 0x0000002bff237290 */ /* 0x000fe400087fe4ff */
[----:B------:R-:W-:Y:S02]  /*2160*/  UIADD3 UR8, UPT, UPT, UR16, 0x8400, URZ ;  /* 0x0000840010087890 */ /* 0x000fe4000fffe0ff */
[----:B------:R-:W-:Y:S02]  /*2170*/  UPRMT UR7, UR7, 0x5410, URZ ;  /* 0x0000541007077896 */ /* 0x000fe400080000ff */
[----:B------:R-:W-:Y:S02]  /*2180*/  UIADD3 UR32, UP3, UPT, UR42, 0x200, URZ ;  /* 0x000002002a207890 */ /* 0x000fe4000ff7e0ff */
[----:B------:R-:W-:Y:S02]  /*2190*/  UIADD3 UR16, UPT, UPT, UR16, 0x20400, URZ ;  /* 0x0002040010107890 */ /* 0x000fe4000fffe0ff */
[----:B------:R-:W-:Y:S02]  /*21a0*/  UIADD3.X UR33, UPT, UPT, URZ, UR43, URZ, UP3, !UPT ;  /* 0x0000002bff217290 */ /* 0x000fe40009ffe4ff */
[----:B------:R-:W-:Y:S02]  /*21b0*/  UIADD3 UR31, UPT, UPT, UR20, 0x1, URZ ;  /* 0x00000001141f7890 */ /* 0x000fe4000fffe0ff */
[----:B------:R-:W-:Y:S02]  /*21c0*/  UIADD3 UR29, UPT, UPT, UR21, 0x1, URZ ;  /* 0x00000001151d7890 */ /* 0x000fe4000fffe0ff */
[----:B------:R-:W-:Y:S02]  /*21d0*/  UISETP.NE.AND UP2, UPT, UR31, UR46, UPT ;  /* 0x0000002e1f00728c */ /* 0x000fe4000bf45270 */
[----:B------:R-:W-:Y:S01]  /*21e0*/  UIADD3 UR28, UPT, UPT, UR22, 0x1, URZ ;  /* 0x00000001161c7890 */ /* 0x000fe2000fffe0ff */
[----:B------:R-:W-:Y:S01]  /*21f0*/  UMOV UR10, UR19 ;  /* 0x00000013000a7c82 */ /* 0x000fe20008000000 */
[----:B------:R-:W-:Y:S01]  /*2200*/  UMOV UR44, 0x0 ;  /* 0x00000000002c7882 */ /* 0x000fe20000000000 */
[----:B------:R2:W-:Y:S01]  /*2210*/  UTMALDG.5D.IM2COL [UR8], [UR34], UR7 ;  /* 0x00000008220073b4 */ /* 0x0005e20008060007 */
[----:B------:R-:W-:Y:S01]  /*2220*/  UMOV UR45, 0x10000000 ;  /* 0x10000000002d7882 */ /* 0x000fe20000000000 */
[----:B------:R-:W-:Y:S04]  /*2230*/  UMOV UR17, UR9 ;  /* 0x0000000900117c82 */ /* 0x000fe80008000000 */
[----:B------:R-:W-:Y:S01]  /*2240*/  @UP2 UIADD3 UR29, UPT, UPT, UR21, URZ, URZ ;  /* 0x000000ff151d2290 */ /* 0x000fe2000fffe0ff */
[----:B------:R3:W-:Y:S03]  /*2250*/  UTMALDG.5D [UR16], [UR32], desc[UR44] ;  /* 0x00002c10200075b4 */ /* 0x0007e60008021000 */
[----:B------:R-:W-:Y:S11]  /*2260*/  UISETP.NE.AND UP1, UPT, UR29, UR40, UPT ;  /* 0x000000281d00728c */ /* 0x000ff6000bf25270 */
[----:B------:R-:W-:Y:S04]  /*2270*/  @UP1 UIADD3 UR28, UPT, UPT, UR22, URZ, URZ ;  /* 0x000000ff161c1290 */ /* 0x000fe8000fffe0ff */
[----:B------:R-:W-:Y:S02]  /*2280*/  UISETP.NE.AND UP0, UPT, UR28, UR41, UPT ;  /* 0x000000291c00728c */ /* 0x000fe4000bf05270 */
[----:B--2---:R-:W-:Y:S09]  /*2290*/  UIADD3 UR8, UPT, UPT, UR27, 0x1, URZ ;  /* 0x000000011b087890 */ /* 0x004ff2000fffe0ff */
[----:B------:R-:W-:Y:S02]  /*22a0*/  @UP0 UIADD3 UR8, UPT, UPT, UR27, URZ, URZ ;  /* 0x000000ff1b080290 */ /* 0x000fe4000fffe0ff */
[----:B------:R-:W-:Y:S05]  /*22b0*/  UIADD3 UR7, UPT, UPT, UR37, -0x1, URZ ;  /* 0xffffffff25077890 */ /* 0x000fea000fffe0ff */
[----:B------:R-:W-:Y:S01]  /*22c0*/  UMOV UR27, UR8 ;  /* 0x00000008001b7c82 */ /* 0x000fe20008000000 */
[----:B---3--:R-:W-:Y:S02]  /*22d0*/  USEL UR22, UR28, URZ, UP0 ;  /* 0x000000ff1c167287 */ /* 0x008fe40008000000 */
[----:B------:R-:W-:Y:S02]  /*22e0*/  UISETP.GT.U32.AND UP0, UPT, UR37, 0x1, UPT ;  /* 0x000000012500788c */ /* 0x000fe4000bf04070 */
[----:B------:R-:W-:Y:S02]  /*22f0*/  USEL UR20, UR31, URZ, UP2 ;  /* 0x000000ff1f147287 */ /* 0x000fe40009000000 */
[----:B------:R-:W-:Y:S01]  /*2300*/  USEL UR21, UR29, URZ, UP1 ;  /* 0x000000ff1d157287 */ /* 0x000fe20008800000 */
[----:B------:R-:W-:Y:S01]  /*2310*/  UMOV UR37, UR7 ;  /* 0x0000000700257c82 */ /* 0x000fe20008000000 */
[----:B------:R-:W-:Y:S03]  /*2320*/  UMOV UR7, UR30 ;  /* 0x0000001e00077c82 */ /* 0x000fe60008000000 */
[----:B----4-:R-:W-:Y:S07]  /*2330*/  BRA.U UP0, `(.L_x_29) ;  /* 0xfffffffd00107547 */ /* 0x010fee000b83ffff */
.L_x_24:
[----:B------:R-:W-:Y:S01]  /*2340*/  SHF.L.U32 R3, R2, 0x1f, RZ ;  /* 0x0000001f02037819 */ /* 0x000fe200000006ff */
[----:B------:R-:W-:-:S03]  /*2350*/  NOP ;  /* 0x0000000000007918 */ /* 0x000fc60000000000 */
[----:B-12---:R-:W1:Y:S02]  /*2360*/  SYNCS.PHASECHK.TRANS64.TRYWAIT P0, [UR36+0xf0], R3 ;  /* 0x0000f003ff0075a7 */ /* 0x006e640008001124 */
[----:B-1----:R-:W-:Y:S05]  /*2370*/  @!P0 BRA `(.L_x_30) ;  /* 0x0000006c00dc8947 */ /* 0x002fea0003800000 */
.L_x_110:
[----:B------:R-:W2:Y:S01]  /*2380*/  LDS.128 R4, [UR36+0x130] ;  /* 0x00013024ff047984 */ /* 0x000ea20008000c00 */
[----:B------:R-:W-:Y:S02]  /*2390*/  UIADD3 UR4, UPT, UPT, UR36, 0xf8, URZ ;  /* 0x000000f824047890 */ /* 0x000fe4000fffe0ff */
[----:B------:R-:W-:Y:S01]  /*23a0*/  UISETP.GE.AND UP0, UPT, UR39, 0x1, UPT ;  /* 0x000000012700788c */ /* 0x000fe2000bf06270 */
[----:B------:R-:W-:Y:S01]  /*23b0*/  @!PT LDS RZ, [RZ] ;  /* 0x00000000fffff984 */ /* 0x000fe20000000800 */
[----:B------:R-:W-:Y:S01]  /*23c0*/  @!PT LDS RZ, [RZ] ;  /* 0x00000000fffff984 */ /* 0x000fe20000000800 */
[----:B------:R-:W-:Y:S01]  /*23d0*/  @!PT LDS RZ, [RZ] ;  /* 0x00000000fffff984 */ /* 0x000fe20000000800 */
[----:B------:R-:W-:Y:S01]  /*23e0*/  @!PT LDS RZ, [RZ] ;  /* 0x00000000fffff984 */ /* 0x000fe20000000800 */
[----:B------:R3:W-:Y:S06]  /*23f0*/  MEMBAR.ALL.CTA ;  /* 0x0000000000007992 */ /* 0x0007ec0000008000 */
[----:B---3--:R-:W3:Y:S01]  /*2400*/  FENCE.VIEW.ASYNC.S ;  /* 0x00000000000073c6 */ /* 0x008ee20000000000 */
[----:B------:R-:W-:-:S09]  /*2410*/  UPRMT UR4, URZ, 0x654, UR4 ;  /* 0x00000654ff047896 */ /* 0x000fd20008000004 */
[----:B---3--:R-:W-:Y:S01]  /*2420*/  SYNCS.ARRIVE.TRANS64.RED.A1T0 RZ, [UR4], RZ ;  /* 0x000000ffffff79a7 */ /* 0x008fe20008100404 */
[----:B--2---:R-:W-:-:S13]  /*2430*/  LOP3.LUT P0, RZ, R6, 0x1, RZ, 0xc0, !PT ;  /* 0x0000000106ff7812 */ /* 0x004fda000780c0ff */
[----:B------:R-:W-:Y:S01]  /*2440*/  VOTEU.ANY UP1, P0 ;  /* 0x0000000000ff7886 */ /* 0x000fe20000020100 */
[----:B------:R-:W-:-:S13]  /*2450*/  PLOP3.LUT P0, PT, PT, PT, UP1, 0x80, 0x8 ;  /* 0x000000000008781c */ /* 0x000fda0003f0f018 */
[----:B-1----:R-:W-:Y:S02]  /*2460*/  @P0 MOV R0, R4 ;  /* 0x0000000400000202 */ /* 0x002fe40000000f00 */
[----:B------:R-:W-:Y:S02]  /*2470*/  @P0 LOP3.LUT R4, R5, 0xffff, RZ, 0xc0, !PT ;  /* 0x0000ffff05040812 */ /* 0x000fe400078ec0ff */
[----:B------:R-:W-:Y:S02]  /*2480*/  @P0 R2UR UR6, R0 ;  /* 0x00000000000602ca */ /* 0x000fe400000e0000 */
[----:B------:R-:W-:-:S11]  /*2490*/  @P0 R2UR UR5, R4 ;  /* 0x00000000040502ca */ /* 0x000fd600000e0000 */
[----:B------:R-:W-:Y:S02]  /*24a0*/  @UP1 UMOV UR49, UR6 ;  /* 0x0000000600311c82 */ /* 0x000fe40008000000 */
[----:B------:R-:W-:Y:S01]  /*24b0*/  @UP1 UMOV UR48, UR5 ;  /* 0x0000000500301c82 */ /* 0x000fe20008000000 */
[----:B------:R-:W-:Y:S05]  /*24c0*/  BRA.U !UP0, `(.L_x_31) ;  /* 0x0000000108d47547 */ /* 0x000fea000b800000 */
[----:B------:R-:W1:Y:S01]  /*24d0*/  LDCU.128 UR16, c[0x0][0xc10] ;  /* 0x00018200ff1077ac */ /* 0x000e620008000c00 */
[----:B------:R-:W2:Y:S01]  /*24e0*/  LDCU UR20, c[0x0][0xc20] ;  /* 0x00018400ff1477ac */ /* 0x000ea20008000800 */
[----:B------:R-:W3:Y:S01]  /*24f0*/  LDCU UR13, c[0x0][0xc0c] ;  /* 0x00018180ff0d77ac */ /* 0x000ee20008000800 */
[----:B------:R-:W4:Y:S01]  /*2500*/  LDCU.64 UR14, c[0x0][0xc28] ;  /* 0x00018500ff0e77ac */ /* 0x000f220008000a00 */
[----:B------:R-:W-:Y:S02]  /*2510*/  UISETP.NE.AND UP3, UPT, UR39, 0x1, UPT ;  /* 0x000000012700788c */ /* 0x000fe4000bf65270 */
[----:B-1----:R-:W-:Y:S02]  /*2520*/  UIMAD.WIDE.U32 UR4, UR52, UR19, URZ ;  /* 0x00000013340472a5 */ /* 0x002fe4000f8e00ff */
[----:B------:R-:W-:Y:S02]  /*2530*/  UIMAD.WIDE.U32 UR6, UR53, UR16, URZ ;  /* 0x00000010350672a5 */ /* 0x000fe4000f8e00ff */
[----:B------:R-:W-:-:S02]  /*2540*/  UISETP.NE.AND UP0, UPT, UR18, 0x1, UPT ;  /* 0x000000011200788c */ /* 0x000fc4000bf05270 */
[----:B------:R-:W-:Y:S01]  /*2550*/  UIMAD.WIDE.U32 UR10, UR48, UR19, URZ ;  /* 0x00000013300a72a5 */ /* 0x000fe2000f8e00ff */
[----:B------:R-:W-:Y:S01]  /*2560*/  UMOV UR4, UR5 ;  /* 0x0000000500047c82 */ /* 0x000fe20008000000 */
[----:B---3--:R-:W-:Y:S02]  /*2570*/  UISETP.NE.AND UP2, UPT, UR13, 0x1, UPT ;  /* 0x000000010d00788c */ /* 0x008fe4000bf45270 */
[----:B--2---:R-:W-:Y:S02]  /*2580*/  USHF.R.U32.HI UR5, URZ, UR20, UR4 ;  /* 0x00000014ff057299 */ /* 0x004fe40008011604 */
[----:B------:R-:W-:Y:S01]  /*2590*/  UIMAD.WIDE.U32 UR8, UR49, UR16, URZ ;  /* 0x00000010310872a5 */ /* 0x000fe2000f8e00ff */
[----:B------:R-:W-:Y:S01]  /*25a0*/  UMOV UR4, UR7 ;  /* 0x0000000700047c82 */ /* 0x000fe20008000000 */
[----:B------:R-:W-:Y:S02]  /*25b0*/  USEL UR5, UR52, UR5, !UP0 ;  /* 0x0000000534057287 */ /* 0x000fe4000c000000 */
[----:B------:R-:W-:-:S02]  /*25c0*/  USHF.R.U32.HI UR4, URZ, UR17, UR4 ;  /* 0x00000011ff047299 */ /* 0x000fc40008011604 */
[----:B----4-:R-:W-:Y:S02]  /*25d0*/  UIMAD.WIDE.U32 UR6, UR5, UR14, URZ ;  /* 0x0000000e050672a5 */ /* 0x010fe4000f8e00ff */
[----:B------:R-:W-:Y:S01]  /*25e0*/  USEL UR12, UR53, UR4, !UP2 ;  /* 0x00000004350c7287 */ /* 0x000fe2000d000000 */
[----:B------:R-:W-:Y:S02]  /*25f0*/  UMOV UR8, UR9 ;  /* 0x0000000900087c82 */ /* 0x000fe40008000000 */
[----:B------:R-:W-:Y:S01]  /*2600*/  UMOV UR4, UR11 ;  /* 0x0000000b00047c82 */ /* 0x000fe20008000000 */
[----:B------:R-:W-:Y:S01]  /*2610*/  UIMAD.WIDE.U32 UR10, UR12, UR14, URZ ;  /* 0x0000000e0c0a72a5 */ /* 0x000fe2000f8e00ff */
[----:B------:R-:W-:Y:S01]  /*2620*/  UMOV UR6, UR7 ;  /* 0x0000000700067c82 */ /* 0x000fe20008000000 */
[----:B------:R-:W-:Y:S02]  /*2630*/  USHF.R.U32.HI UR4, URZ, UR20, UR4 ;  /* 0x00000014ff047299 */ /* 0x000fe40008011604 */
[----:B------:R-:W-:-:S02]  /*2640*/  @UP3 USHF.R.U32.HI UR5, URZ, UR15, UR6 ;  /* 0x0000000fff053299 */ /* 0x000fc40008011606 */
[----:B------:R-:W-:Y:S01]  /*2650*/  USHF.R.U32.HI UR17, URZ, UR17, UR8 ;  /* 0x00000011ff117299 */ /* 0x000fe20008011608 */
[----:B------:R-:W-:Y:S01]  /*2660*/  UMOV UR6, UR11 ;  /* 0x0000000b00067c82 */ /* 0x000fe20008000000 */
[----:B------:R-:W-:Y:S02]  /*2670*/  USEL UR4, UR48, UR4, !UP0 ;  /* 0x0000000430047287 */ /* 0x000fe4000c000000 */
[----:B------:R-:W-:Y:S02]  /*2680*/  @UP3 USHF.R.U32.HI UR12, URZ, UR15, UR6 ;  /* 0x0000000fff0c3299 */ /* 0x000fe40008011606 */
[----:B------:R-:W-:Y:S02]  /*2690*/  UIMAD UR6, UR39, UR5, URZ ;  /* 0x00000005270672a4 */ /* 0x000fe4000f8e02ff */
[----:B------:R-:W-:Y:S02]  /*26a0*/  USEL UR5, UR49, UR17, !UP2 ;  /* 0x0000001131057287 */ /* 0x000fe4000d000000 */
[----:B------:R-:W-:-:S02]  /*26b0*/  UIMAD UR8, UR39, UR12, URZ ;  /* 0x0000000c270872a4 */ /* 0x000fc4000f8e02ff */
[----:B------:R-:W-:Y:S02]  /*26c0*/  UISETP.GE.AND UP0, UPT, UR4, UR6, UPT ;  /* 0x000000060400728c */ /* 0x000fe4000bf06270 */
[----:B------:R-:W-:Y:S02]  /*26d0*/  UIMAD.WIDE.U32 UR6, UR4, UR14, URZ ;  /* 0x0000000e040672a5 */ /* 0x000fe4000f8e00ff */
[----:B------:R-:W-:Y:S02]  /*26e0*/  UISETP.GE.OR UP0, UPT, UR5, UR8, UP0 ;  /* 0x000000080500728c */ /* 0x000fe40008706670 */
[----:B------:R-:W-:Y:S02]  /*26f0*/  UIMAD.WIDE.U32 UR8, UR5, UR14, URZ ;  /* 0x0000000e050872a5 */ /* 0x000fe4000f8e00ff */
[----:B------:R-:W-:Y:S01]  /*2700*/  UIADD3 UR10, UPT, UPT, -UR4, URZ, URZ ;  /* 0x000000ff040a7290 */ /* 0x000fe2000fffe1ff */
[----:B------:R-:W-:Y:S02]  /*2710*/  UMOV UR6, UR7 ;  /* 0x0000000700067c82 */ /* 0x000fe40008000000 */
[----:B------:R-:W-:-:S02]  /*2720*/  USHF.R.U32.HI UR6, URZ, UR15, UR6 ;  /* 0x0000000fff067299 */ /* 0x000fc40008011606 */
[----:B------:R-:W-:Y:S02]  /*2730*/  UIMAD UR10, UR18, UR10, UR48 ;  /* 0x0000000a120a72a4 */ /* 0x000fe4000f8e0230 */
[----:B------:R-:W-:Y:S01]  /*2740*/  USEL UR6, UR4, UR6, !UP3 ;  /* 0x0000000604067287 */ /* 0x000fe2000d800000 */
[----:B------:R-:W-:Y:S01]  /*2750*/  @!UP0 UMOV UR7, UR9 ;  /* 0x0000000900078c82 */ /* 0x000fe20008000000 */
[----:B------:R-:W-:Y:S02]  /*2760*/  UIADD3 UR9, UPT, UPT, -UR5, URZ, URZ ;  /* 0x000000ff05097290 */ /* 0x000fe4000fffe1ff */
[----:B------:R-:W-:Y:S02]  /*2770*/  @!UP0 USHF.R.U32.HI UR7, URZ, UR15, UR7 ;  /* 0x0000000fff078299 */ /* 0x000fe40008011607 */
[----:B------:R-:W-:Y:S02]  /*2780*/  UIADD3 UR8, UPT, UPT, -UR6, URZ, URZ ;  /* 0x000000ff06087290 */ /* 0x000fe4000fffe1ff */
[----:B------:R-:W-:-:S02]  /*2790*/  @!UP0 USEL UR7, UR5, UR7, !UP3 ;  /* 0x0000000705078287 */ /* 0x000fc4000d800000 */
[----:B------:R-:W-:Y:S02]  /*27a0*/  UIMAD UR8, UR39, UR8, UR4 ;  /* 0x00000008270872a4 */ /* 0x000fe4000f8e0204 */
[----:B------:R-:W-:Y:S02]  /*27b0*/  @!UP0 UIADD3 UR6, UPT, UPT, UR6, -UR7, URZ ;  /* 0x8000000706068290 */ /* 0x000fe4000fffe0ff */
[----:B------:R-:W-:Y:S02]  /*27c0*/  @!UP0 UIMAD UR7, UR8, UR12, UR7 ;  /* 0x0000000c080782a4 */ /* 0x000fe4000f8e0207 */
[----:B------:R-:W-:Y:S02]  /*27d0*/  @!UP0 UIMAD UR4, UR39, UR6, UR5 ;  /* 0x00000006270482a4 */ /* 0x000fe4000f8e0205 */
[----:B------:R-:W-:Y:S02]  /*27e0*/  UIMAD UR6, UR13, UR9, UR49 ;  /* 0x000000090d0672a4 */ /* 0x000fe4000f8e0231 */
[----:B------:R-:W-:Y:S01]  /*27f0*/  UIMAD UR48, UR4, UR18, UR10 ;  /* 0x00000012043072a4 */ /* 0x000fe2000f8e020a */
[----:B------:R-:W-:-:S02]  /*2800*/  @!UP0 UMOV UR5, UR7 ;  /* 0x0000000700058c82 */ /* 0x000fc40008000000 */
[----:B------:R-:W-:-:S12]  /*2810*/  UIMAD UR49, UR5, UR13, UR6 ;  /* 0x0000000d053172a4 */ /* 0x000fd8000f8e0206 */
.L_x_31:
        /* <DEDUP_REMOVED lines=20> */
.L_x_32:
[----:B------:R-:W-:Y:S01]  /*2960*/  R2UR UR5, R160 ;  /* 0x00000000a00572ca */ /* 0x000fe200000e0000 */
[----:B------:R-:W-:Y:S01]  /*2970*/  UMOV UR31, UR38 ;  /* 0x00000026001f7c82 */ /* 0x000fe20008000000 */
[----:B------:R-:W-:Y:S02]  /*2980*/  R2UR UR4, R135 ;  /* 0x00000000870472ca */ /* 0x000fe400000e0000 */
[----:B------:R-:W-:Y:S02]  /*2990*/  PLOP3.LUT P1, PT, PT, PT, PT, 0x80, 0x8 ;  /* 0x000000000008781c */ /* 0x000fe40003f2f070 */
[----:B------:R-:W-:-:S07]  /*29a0*/  LOP3.LUT R2, R2, 0x1, RZ, 0x3c, !PT ;  /* 0x0000000102027812 */ /* 0x000fce00078e3cff */
[----:B------:R-:W-:Y:S02]  /*29b0*/  UIADD3 UR50, UPT, UPT, UR49, UR5, URZ ;  /* 0x0000000531327290 */ /* 0x000fe4000fffe0ff */
[----:B------:R-:W-:Y:S01]  /*29c0*/  UIADD3 UR24, UPT, UPT, UR48, UR4, URZ ;  /* 0x0000000430187290 */ /* 0x000fe2000fffe0ff */
[----:B------:R-:W-:Y:S11]  /*29d0*/  BRA.U UP1, `(.L_x_33) ;  /* 0xffffffe901e07547 */ /* 0x000ff6000b83ffff */
[----:B------:R-:W-:Y:S01]  /*29e0*/  UIADD3 UR36, UPT, UPT, UR36, 0x60, URZ ;  /* 0x0000006024247890 */ /* 0x000fe2000fffe0ff */
[----:B------:R-:W-:-:S03]  /*29f0*/  MOV R3, UR26 ;  /* 0x0000001a00037c02 */ /* 0x000fc60008000f00 */
[----:B------:R-:W-:Y:S01]  /*2a00*/  ULEA UR4, UR30, UR36, 0x3 ;  /* 0x000000241e047291 */ /* 0x000fe2000f8e18ff */
[----:B------:R-:W-:-:S08]  /*2a10*/  SHF.L.U32 R3, R3, 0x1f, RZ ;  /* 0x0000001f03037819 */ /* 0x000fd000000006ff */
[----:B------:R-:W1:Y:S02]  /*2a20*/  SYNCS.PHASECHK.TRANS64.TRYWAIT P0, [UR4], R3 ;  /* 0x00000003ff0075a7 */ /* 0x000e640008001104 */
[----:B-1----:R-:W-:Y:S05]  /*2a30*/  @!P0 BRA `(.L_x_34) ;  /* 0x0000006800448947 */ /* 0x002fea0003800000 */
.L_x_112:
[----:B------:R-:W-:-:S04]  /*2a40*/  UIADD3 UR4, UPT, UPT, UR30, 0x1, URZ ;  /* 0x000000011e047890 */ /* 0x000fc8000fffe0ff */
[----:B------:R-:W-:-:S04]  /*2a50*/  UISETP.NE.AND UP0, UPT, UR4, 0xc, UPT ;  /* 0x0000000c0400788c */ /* 0x000fc8000bf05270 */
[----:B------:R-:W-:Y:S02]  /*2a60*/  USEL UR5, URZ, 0x1, UP0 ;  /* 0x00000001ff057887 */ /* 0x000fe40008000000 */
[----:B------:R-:W-:Y:S02]  /*2a70*/  USEL UR4, UR4, URZ, UP0 ;  /* 0x000000ff04047287 */ /* 0x000fe40008000000 */
[----:B------:R-:W-:Y:S02]  /*2a80*/  ULOP3.LUT UR6, UR26, UR5, URZ, 0x3c, !UPT ;  /* 0x000000051a067292 */ /* 0x000fe4000f8e3cff */
[----:B------:R-:W-:-:S04]  /*2a90*/  ULEA UR5, UR4, UR36, 0x3 ;  /* 0x0000002404057291 */ /* 0x000fc8000f8e18ff */
[----:B-1----:R-:W-:-:S04]  /*2aa0*/  MOV R3, UR6 ;  /* 0x0000000600037c02 */ /* 0x002fc80008000f00 */
[----:B------:R-:W-:-:S04]  /*2ab0*/  SHF.L.U32 R3, R3, 0x1f, RZ ;  /* 0x0000001f03037819 */ /* 0x000fc800000006ff */
[----:B------:R-:W1:Y:S02]  /*2ac0*/  SYNCS.PHASECHK.TRANS64.TRYWAIT P0, [UR5], R3 ;  /* 0x00000003ff0075a7 */ /* 0x000e640008001105 */
[----:B-1----:R-:W-:Y:S05]  /*2ad0*/  @!P0 BRA `(.L_x_35) ;  /* 0x0000006800348947 */ /* 0x002fea0003800000 */
.L_x_114:
        /* <DEDUP_REMOVED lines=10> */
.L_x_116:
        /* <DEDUP_REMOVED lines=10> */
.L_x_118:
        /* <DEDUP_REMOVED lines=10> */
.L_x_120:
        /* <DEDUP_REMOVED lines=10> */
.L_x_122:
        /* <DEDUP_REMOVED lines=10> */
.L_x_124:
        /* <DEDUP_REMOVED lines=10> */
.L_x_126:
        /* <DEDUP_REMOVED lines=10> */
.L_x_128:
        /* <DEDUP_REMOVED lines=10> */
.L_x_130:
        /* <DEDUP_REMOVED lines=10> */
.L_x_132:
[----:B------:R-:W-:-:S04]  /*3080*/  UIADD3 UR4, UPT, UPT, UR4, 0x1, URZ ;  /* 0x0000000104047890 */ /* 0x000fc8000fffe0ff */
[----:B------:R-:W-:-:S04]  /*3090*/  UISETP.NE.AND UP0, UPT, UR4, 0xc, UPT ;  /* 0x0000000c0400788c */ /* 0x000fc8000bf05270 */
[----:B------:R-:W-:Y:S02]  /*30a0*/  USEL UR5, URZ, 0x1, UP0 ;  /* 0x00000001ff057887 */ /* 0x000fe40008000000 */
[----:B------:R-:W-:Y:S02]  /*30b0*/  USEL UR4, UR4, URZ, UP0 ;  /* 0x000000ff04047287 */ /* 0x000fe40008000000 */
[----:B------:R-:W-:Y:S02]  /*30c0*/  ULOP3.LUT UR5, UR6, UR5, URZ, 0x3c, !UPT ;  /* 0x0000000506057292 */ /* 0x000fe4000f8e3cff */
[----:B------:R-:W-:-:S04]  /*30d0*/  ULEA UR4, UR4, UR36, 0x3 ;  /* 0x0000002404047291 */ /* 0x000fc8000f8e18ff */
[----:B------:R-:W-:Y:S02]  /*30e0*/  IMAD.U32 R2, RZ, RZ, UR5 ;  /* 0x00000005ff027e24 */ /* 0x000fe4000f8e00ff */
[----:B-1----:R-:W-:-:S03]  /*30f0*/  MOV R0, UR4 ;  /* 0x0000000400007c02 */ /* 0x002fc60008000f00 */
[----:B------:R-:W-:-:S07]  /*3100*/  SHF.L.U32 R3, R2, 0x1f, RZ ;  /* 0x0000001f02037819 */ /* 0x000fce00000006ff */
.L_x_45:
[----:B-1----:R1:W2:Y:S02]  /*3110*/  SYNCS.PHASECHK.TRANS64.TRYWAIT P0, [R0+URZ], R3 ;  /* 0x00000003000075a7 */ /* 0x0022a400080011ff */
[----:B--2---:R-:W-:Y:S05]  /*3120*/  @!P0 NANOSLEEP.SYNCS 0x989680 ;  /* 0x009896800000895d */ /* 0x004fea0003900000 */
[----:B------:R-:W2:Y:S02]  /*3130*/  @!P0 SYNCS.PHASECHK.TRANS64 P0, [R0+URZ], R3 ;  /* 0x00000003000085a7 */ /* 0x000ea400080010ff */
[----:B--2---:R-:W-:Y:S05]  /*3140*/  @P0 EXIT ;  /* 0x000000000000094d */ /* 0x004fea0003800000 */
[----:B------:R-:W-:Y:S05]  /*3150*/  BRA `(.L_x_45) ;  /* 0xfffffffc00ec7947 */ /* 0x000fea000383ffff */
.L_x_17:
[----:B------:R-:W2:Y:S02]  /*3160*/  S2UR UR4, SR_CgaCtaId ;  /* 0x00000000000479c3 */ /* 0x000ea40000008800 */
[----:B--2---:R-:W-:-:S04]  /*3170*/  UISETP.NE.AND UP0, UPT, UR4, URZ, UPT ;  /* 0x000000ff0400728c */ /* 0x004fc8000bf05270 */
[----:B------:R-:W-:-:S09]  /*3180*/  UISETP.NE.OR UP0, UPT, UR18, 0x1, UP0 ;  /* 0x000000011200788c */ /* 0x000fd20008705670 */
[----:B------:R-:W-:Y:S05]  /*3190*/  BRA.U UP0, `(.L_x_46) ;  /* 0x0000000100b47547 */ /* 0x000fea000b800000 */
[----:B------:R-:W2:Y:S01]  /*31a0*/  S2UR UR5, SR_CgaCtaId ;  /* 0x00000000000579c3 */ /* 0x000ea20000008800 */
[----:B------:R-:W-:Y:S01]  /*31b0*/  UMOV UR4, 0x400 ;  /* 0x0000040000047882 */ /* 0x000fe20000000000 */
[----:B------:R-:W-:Y:S01]  /*31c0*/  HFMA2 R3, -RZ, RZ, 0, 5.9604644775390625e-08 ;  /* 0x00000001ff037431 */ /* 0x000fe200000001ff */
[----:B------:R-:W-:Y:S01]  /*31d0*/  ISETP.NE.AND P0, PT, R0, RZ, PT ;  /* 0x000000ff0000720c */ /* 0x000fe20003f05270 */
[----:B------:R-:W-:Y:S01]  /*31e0*/  IMAD.MOV.U32 R8, RZ, RZ, RZ ;  /* 0x000000ffff087224 */ /* 0x000fe200078e00ff */
[----:B--2---:R-:W-:-:S04]  /*31f0*/  ULEA UR4, UR5, UR4, 0x18 ;  /* 0x0000000405047291 */ /* 0x004fc8000f8ec0ff */
[----:B------:R-:W-:Y:S02]  /*3200*/  UIADD3 UR5, UPT, UPT, UR4, 0xf8, URZ ;  /* 0x000000f804057890 */ /* 0x000fe4000fffe0ff */
[----:B------:R-:W-:Y:S02]  /*3210*/  UIADD3 UR8, UPT, UPT, UR4, 0xf0, URZ ;  /* 0x000000f004087890 */ /* 0x000fe4000fffe0ff */
[----:B------:R-:W-:-:S12]  /*3220*/  UPRMT UR5, URZ, 0x654, UR5 ;  /* 0x00000654ff057896 */ /* 0x000fd80008000005 */
.L_x_49:
[----:B------:R-:W-:Y:S01]  /*3230*/  SHF.L.U32 R7, R3, 0x1f, RZ ;  /* 0x0000001f03077819 */ /* 0x000fe200000006ff */
[----:B------:R-:W-:Y:S02]  /*3240*/  IMAD.U32 R9, RZ, RZ, UR8 ;  /* 0x00000008ff097e24 */ /* 0x000fe4000f8e00ff */
[----:B------:R-:W-:Y:S01]  /*3250*/  @!P0 IMAD.MOV.U32 R5, RZ, RZ, 0x10 ;  /* 0x00000010ff058424 */ /* 0x000fe200078e00ff */
[----:B------:R-:W2:Y:S02]  /*3260*/  SYNCS.PHASECHK.TRANS64.TRYWAIT P1, [UR4+0xf8], R7 ;  /* 0x0000f807ff0075a7 */ /* 0x000ea40008021104 */
[----:B------:R-:W-:-:S04]  /*3270*/  PRMT R9, R0, 0x654, R9 ;  /* 0x0000065400097816 */ /* 0x000fc80000000009 */
[----:B------:R-:W-:Y:S01]  /*3280*/  SEL R2, R9, R2, !P0 ;  /* 0x0000000209027207 */ /* 0x000fe20004000000 */
[----:B--2---:R-:W-:Y:S06]  /*3290*/  @!P1 BRA `(.L_x_47) ;  /* 0x0000006400349947 */ /* 0x004fec0003800000 */
.L_x_134:
[----:B------:R-:W-:Y:S01]  /*32a0*/  UIADD3 UR6, UPT, UPT, UR4, 0x130, URZ ;  /* 0x0000013004067890 */ /* 0x000fe2000fffe0ff */
[----:B------:R3:W-:Y:S01]  /*32b0*/  @!P0 SYNCS.ARRIVE.TRANS64.RED RZ, [R2+URZ], R5 ;  /* 0x0000000502ff89a7 */ /* 0x0007e200080004ff */
[----:B------:R-:W-:Y:S01]  /*32c0*/  UIADD3 UR7, UPT, UPT, UR4, 0xf0, URZ ;  /* 0x000000f004077890 */ /* 0x000fe2000fffe0ff */
[----:B------:R-:W-:-:S08]  /*32d0*/  LOP3.LUT R3, R3, 0x1, RZ, 0x3c, !PT ;  /* 0x0000000103037812 */ /* 0x000fd000078e3cff */
[----:B------:R-:W-:Y:S06]  /*32e0*/  UGETNEXTWORKID.BROADCAST [UR6], [UR7] ;  /* 0x00000000060073ca */ /* 0x000fec0008000100 */
[----:B---3--:R-:W-:-:S04]  /*32f0*/  SHF.L.U32 R5, R8, 0x1f, RZ ;  /* 0x0000001f08057819 */ /* 0x008fc800000006ff */
[----:B------:R-:W3:Y:S02]  /*3300*/  SYNCS.PHASECHK.TRANS64.TRYWAIT P1, [UR4+0xf0], R5 ;  /* 0x0000f005ff0075a7 */ /* 0x000ee40008021104 */
[----:B---3--:R-:W-:Y:S05]  /*3310*/  @!P1 BRA `(.L_x_48) ;  /* 0x00000064002c9947 */ /* 0x008fea0003800000 */
.L_x_136:
[----:B--2---:R-:W2:Y:S01]  /*3320*/  LDS.128 R4, [UR4+0x130] ;  /* 0x00013004ff047984 */ /* 0x004ea20008000c00 */
[----:B------:R-:W-:Y:S01]  /*3330*/  LOP3.LUT R8, R8, 0x1, RZ, 0x3c, !PT ;  /* 0x0000000108087812 */ /* 0x000fe200078e3cff */
[----:B------:R-:W-:Y:S01]  /*3340*/  @!PT LDS RZ, [RZ] ;  /* 0x00000000fffff984 */ /* 0x000fe20000000800 */
[----:B------:R-:W-:Y:S01]  /*3350*/  @!PT LDS RZ, [RZ] ;  /* 0x00000000fffff984 */ /* 0x000fe20000000800 */
[----:B------:R-:W-:Y:S01]  /*3360*/  @!PT LDS RZ, [RZ] ;  /* 0x00000000fffff984 */ /* 0x000fe20000000800 */
[----:B------:R-:W-:Y:S01]  /*3370*/  @!PT LDS RZ, [RZ] ;  /* 0x00000000fffff984 */ /* 0x000fe20000000800 */
[----:B------:R3:W-:Y:S06]  /*3380*/  MEMBAR.ALL.CTA ;  /* 0x0000000000007992 */ /* 0x0007ec0000008000 */
[----:B---3--:R-:W3:Y:S02]  /*3390*/  FENCE.VIEW.ASYNC.S ;  /* 0x00000000000073c6 */ /* 0x008ee40000000000 */
[----:B---3--:R-:W-:Y:S01]  /*33a0*/  SYNCS.ARRIVE.TRANS64.RED.A1T0 RZ, [UR5], RZ ;  /* 0x000000ffffff79a7 */ /* 0x008fe20008100405 */
[----:B--2---:R-:W-:-:S13]  /*33b0*/  LOP3.LUT P1, RZ, R6, 0x1, RZ, 0xc0, !PT ;  /* 0x0000000106ff7812 */ /* 0x004fda000782c0ff */
[----:B------:R-:W-:Y:S05]  /*33c0*/  @P1 BRA `(.L_x_49) ;  /* 0xfffffffc00981947 */ /* 0x000fea000383ffff */
[----:B------:R-:W-:-:S04]  /*33d0*/  SHF.L.U32 R0, R3, 0x1f, RZ ;  /* 0x0000001f03007819 */ /* 0x000fc800000006ff */
[----:B------:R-:W2:Y:S02]  /*33e0*/  SYNCS.PHASECHK.TRANS64 P0, [UR4+0xf8], R0 ;  /* 0x0000f800ff0075a7 */ /* 0x000ea40008001004 */
[----:B-12---:R-:W-:Y:S05]  /*33f0*/  @P0 EXIT ;  /* 0x000000000000094d */ /* 0x006fea0003800000 */
[----:B------:R-:W-:-:S07]  /*3400*/  MOV R0, UR4 ;  /* 0x0000000400007c02 */ /* 0x000fce0008000f00 */
.L_x_50:
[----:B-1----:R-:W-:-:S04]  /*3410*/  SHF.L.U32 R5, R3, 0x1f, RZ ;  /* 0x0000001f03057819 */ /* 0x002fc800000006ff */
[----:B------:R1:W2:Y:S03]  /*3420*/  SYNCS.PHASECHK.TRANS64.TRYWAIT P0, [R0+URZ+0xf8], R5 ;  /* 0x0000f805000075a7 */ /* 0x0002a600080011ff */
[----:B--2---:R-:W-:Y:S05]  /*3430*/  @!P0 NANOSLEEP.SYNCS 0x989680 ;  /* 0x009896800000895d */ /* 0x004fea0003900000 */
[----:B------:R-:W2:Y:S02]  /*3440*/  @!P0 SYNCS.PHASECHK.TRANS64 P0, [R0+URZ+0xf8], R5 ;  /* 0x0000f805000085a7 */ /* 0x000ea400080010ff */
[----:B--2---:R-:W-:Y:S05]  /*3450*/  @P0 EXIT ;  /* 0x000000000000094d */ /* 0x004fea0003800000 */
[----:B------:R-:W-:Y:S05]  /*3460*/  BRA `(.L_x_50) ;  /* 0xfffffffc00e87947 */ /* 0x000fea000383ffff */
.L_x_46:
[----:B------:R-:W-:-:S09]  /*3470*/  UISETP.NE.AND UP0, UPT, UR18, URZ, UPT ;  /* 0x000000ff1200728c */ /* 0x000fd2000bf05270 */
[----:B------:R-:W-:Y:S05]  /*3480*/  BRA.U UP0, `(.L_x_51) ;  /* 0x0000000d00447547 */ /* 0x000fea000b800000 */
[----:B------:R-:W2:Y:S01]  /*3490*/  S2UR UR7, SR_CgaCtaId ;  /* 0x00000000000779c3 */ /* 0x000ea20000008800 */
[----:B------:R-:W-:Y:S01]  /*34a0*/  UMOV UR4, 0x40 ;  /* 0x0000004000047882 */ /* 0x000fe20000000000 */
[----:B------:R-:W-:Y:S01]  /*34b0*/  NOP ;  /* 0x0000000000007918 */ /* 0x000fe20000000000 */
[----:B------:R-:W-:Y:S01]  /*34c0*/  UMOV UR6, 0x400 ;  /* 0x0000040000067882 */ /* 0x000fe20000000000 */
[----:B--2---:R-:W-:Y:S02]  /*34d0*/  ULEA UR5, UR7, UR4, 0x18 ;  /* 0x0000000407057291 */ /* 0x004fe4000f8ec0ff */
[----:B------:R-:W-:-:S07]  /*34e0*/  ULEA UR6, UR7, UR6, 0x18 ;  /* 0x0000000607067291 */ /* 0x000fce000f8ec0ff */
[----:B------:R-:W2:Y:S02]  /*34f0*/  LDS.U8 R0, [UR5+0x1c] ;  /* 0x00001c05ff007984 */ /* 0x000ea40008000000 */
[----:B--2---:R-:W-:-:S13]  /*3500*/  ISETP.NE.AND P0, PT, R0, RZ, PT ;  /* 0x000000ff0000720c */ /* 0x004fda0003f05270 */
[----:B------:R-:W-:Y:S05]  /*3510*/  @P0 BRA `(.L_x_52) ;  /* 0x0000000000580947 */ /* 0x000fea0003800000 */
[----:B------:R-:W-:-:S13]  /*3520*/  ELECT P0, URZ, PT ;  /* 0x0000000000ff782f */ /* 0x000fda0003800000 */
[----:B------:R-:W-:Y:S05]  /*3530*/  @!P0 BRA `(.L_x_53) ;  /* 0x0000000000608947 */ /* 0x000fea0003800000 */
[----:B------:R-:W-:Y:S01]  /*3540*/  UMOV UR4, 0x10 ;  /* 0x0000001000047882 */ /* 0x000fe20000000000 */
[----:B------:R-:W-:Y:S01]  /*3550*/  HFMA2 R0, -RZ, RZ, 0, 5.9604644775390625e-08 ;  /* 0x00000001ff007431 */ /* 0x000fe200000001ff */
[----:B------:R-:W-:-:S03]  /*3560*/  MOV R2, 0xffff ;  /* 0x0000ffff00027802 */ /* 0x000fc60000000f00 */
[----:B------:R-:W-:Y:S04]  /*3570*/  DEPBAR.LE SB2, 0x36 ;  /* 0x0000ad800000791a */ /* 0x000fe80000000000 */
[----:B------:R-:W2:Y:S02]  /*3580*/  UTCATOMSWS.FIND_AND_SET.ALIGN UP0, UR4, UR4 ;  /* 0x00000004000475e3 */ /* 0x000ea40008000800 */
[----:B--2---:R-:W-:Y:S01]  /*3590*/  MOV R3, UR4 ;  /* 0x0000000400037c02 */ /* 0x004fe20008000f00 */
[----:B------:R-:W-:Y:S06]  /*35a0*/  BRA.U UP0, `(.L_x_54) ;  /* 0x0000000100187547 */ /* 0x000fec000b800000 */
.L_x_55:
[----:B------:R-:W-:Y:S05]  /*35b0*/  NANOSLEEP 0x64 ;  /* 0x000000640000795d */ /* 0x000fea0003800000 */
[----:B------:R-:W-:-:S05]  /*35c0*/  UMOV UR4, 0x10 ;  /* 0x0000001000047882 */ /* 0x000fca0000000000 */
[----:B------:R-:W-:Y:S04]  /*35d0*/  DEPBAR.LE SB2, 0x36 ;  /* 0x0000ad800000791a */ /* 0x000fe80000000000 */
[----:B------:R-:W2:Y:S02]  /*35e0*/  UTCATOMSWS.FIND_AND_SET.ALIGN UP0, UR4, UR4 ;  /* 0x00000004000475e3 */ /* 0x000ea40008000800 */
[----:B--2---:R-:W-:Y:S01]  /*35f0*/  MOV R3, UR4 ;  /* 0x0000000400037c02 */ /* 0x004fe20008000f00 */
[----:B------:R-:W-:Y:S05]  /*3600*/  BRA.U !UP0, `(.L_x_55) ;  /* 0xfffffffd08e87547 */ /* 0x000fea000b83ffff */
.L_x_54:
[-C--:B------:R-:W-:Y:S02]  /*3610*/  SHF.L.U32 R2, R2, R3.reuse, RZ ;  /* 0x0000000302027219 */ /* 0x080fe400000006ff */
[----:B------:R-:W-:Y:S01]  /*3620*/  SHF.L.U32 R0, R0, R3, RZ ;  /* 0x0000000300007219 */ /* 0x000fe200000006ff */
[----:B------:R-:W-:Y:S02]  /*3630*/  IMAD.SHL.U32 R3, R3, 0x20, RZ ;  /* 0x0000002003037824 */ /* 0x000fe400078e00ff */
[----:B------:R2:W-:Y:S04]  /*3640*/  ATOMS.OR RZ, [UR5+0x14], R2 ;  /* 0x00001402ffff798c */ /* 0x0005e8000b000005 */
[----:B------:R2:W-:Y:S04]  /*3650*/  ATOMS.OR RZ, [UR5+0x18], R0 ;  /* 0x00001800ffff798c */ /* 0x0005e8000b000005 */
[----:B------:R2:W-:Y:S01]  /*3660*/  STS [UR6+0x140], R3 ;  /* 0x00014003ff007988 */ /* 0x0005e20008000806 */
[----:B------:R-:W-:Y:S05]  /*3670*/  BRA `(.L_x_53) ;  /* 0x0000000000107947 */ /* 0x000fea0003800000 */
.L_x_52:
[----:B------:R-:W-:Y:S02]  /*3680*/  MOV R0, 0xffffffff ;  /* 0xffffffff00007802 */ /* 0x000fe40000000f00 */
[----:B------:R-:W-:-:S03]  /*3690*/  MOV R2, 0x36c0 ;  /* 0x000036c000027802 */ /* 0x000fc60000000f00 */
[----:B------:R2:W-:Y:S04]  /*36a0*/  STS [UR6+0x140], R0 ;  /* 0x00014000ff007988 */ /* 0x0005e80008000806 */
[----:B-12--5:R-:W-:Y:S05]  /*36b0*/  CALL.REL.NOINC `($__internal_1_$__cuda_sm10x_tcgen05_guardrail_trap_phase_invalid_during_alloc) ;  /* 0x0000006400ac7944 */ /* 0x026fea0003c00000 */
.L_x_53:
[----:B------:R-:W-:Y:S05]  /*36c0*/  WARPSYNC.ALL ;  /* 0x0000000000007948 */ /* 0x000fea0003800000 */
[----:B------:R-:W3:Y:S01]  /*36d0*/  S2UR UR4, SR_CgaCtaId ;  /* 0x00000000000479c3 */ /* 0x000ee20000008800 */
[----:B------:R-:W-:Y:S01]  /*36e0*/  UMOV UR18, 0x400 ;  /* 0x0000040000127882 */ /* 0x000fe20000000000 */
[----:B------:R-:W-:-:S06]  /*36f0*/  NOP ;  /* 0x0000000000007918 */ /* 0x000fcc0000000000 */
[----:B------:R-:W-:Y:S06]  /*3700*/  BAR.ARV 0x6, 0xa0 ;  /* 0x0182800000007b1d */ /* 0x000fec0000002000 */
[----:B------:R-:W4:Y:S01]  /*3710*/  LDCU.64 UR6, c[0x0][0x388] ;  /* 0x00007100ff0677ac */ /* 0x000f220008000a00 */
[----:B------:R-:W-:Y:S01]  /*3720*/  IMAD.MOV.U32 R8, RZ, RZ, 0x1 ;  /* 0x00000001ff087424 */ /* 0x000fe200078e00ff */
[----:B------:R-:W1:Y:S01]  /*3730*/  LDCU.64 UR8, c[0x0][0x390] ;  /* 0x00007200ff0877ac */ /* 0x000e620008000a00 */
[----:B------:R-:W-:Y:S01]  /*3740*/  UMOV UR21, URZ ;  /* 0x000000ff00157c82 */ /* 0x000fe20008000000 */
[----:B------:R-:W-:Y:S01]  /*3750*/  UMOV UR17, URZ ;  /* 0x000000ff00117c82 */ /* 0x000fe20008000000 */
[----:B---3--:R-:W-:Y:S01]  /*3760*/  ULEA UR18, UR4, UR18, 0x18 ;  /* 0x0000001204127291 */ /* 0x008fe2000f8ec0ff */
[----:B------:R-:W-:Y:S01]  /*3770*/  UMOV UR26, 0x0 ;  /* 0x00000000001a7882 */ /* 0x000fe20000000000 */
[----:B------:R-:W-:-:S02]  /*3780*/  UMOV UR27, 0x8210010 ;  /* 0x08210010001b7882 */ /* 0x000fc40000000000 */
[----:B------:R-:W-:Y:S01]  /*3790*/  UIADD3 UR20, UPT, UPT, UR18, 0x20400, URZ ;  /* 0x0002040012147890 */ /* 0x000fe2000fffe0ff */
[----:B------:R-:W-:Y:S01]  /*37a0*/  UMOV UR24, 0x0 ;  /* 0x0000000000187882 */ /* 0x000fe20000000000 */
[----:B------:R-:W-:Y:S01]  /*37b0*/  UMOV UR25, 0x8210010 ;  /* 0x0821001000197882 */ /* 0x000fe20000000000 */
[----:B----4-:R-:W-:Y:S02]  /*37c0*/  UIADD3 UR4, UPT, UPT, UR6, 0x3f, URZ ;  /* 0x0000003f06047890 */ /* 0x010fe4000fffe0ff */
[----:B------:R-:W2:Y:S01]  /*37d0*/  LDS R9, [UR18+0x140] ;  /* 0x00014012ff097984 */ /* 0x000ea20008000800 */
[----:B------:R-:W-:Y:S02]  /*37e0*/  USHF.R.U32.HI UR20, URZ, 0x4, UR20 ;  /* 0x00000004ff147899 */ /* 0x000fe40008011614 */
[----:B------:R-:W-:Y:S02]  /*37f0*/  USHF.R.S32.HI UR5, URZ, 0x1f, UR4 ;  /* 0x0000001fff057899 */ /* 0x000fe40008011404 */
[----:B------:R-:W-:-:S02]  /*3800*/  ULOP3.LUT UR20, UR20, 0x3fff, URZ, 0xc0, !UPT ;  /* 0x00003fff14147892 */ /* 0x000fc4000f8ec0ff */
[----:B------:R-:W-:Y:S02]  /*3810*/  ULEA.HI UR4, UR5, UR4, URZ, 0x6 ;  /* 0x0000000405047291 */ /* 0x000fe4000f8f30ff */
[----:B------:R-:W-:Y:S02]  /*3820*/  UIADD3 UR5, UPT, UPT, UR18, 0x8400, URZ ;  /* 0x0000840012057890 */ /* 0x000fe4000fffe0ff */
[----:B------:R-:W-:Y:S02]  /*3830*/  USHF.R.S32.HI UR4, URZ, 0x6, UR4 ;  /* 0x00000006ff047899 */ /* 0x000fe40008011404 */
[----:B------:R-:W-:Y:S02]  /*3840*/  USHF.R.U32.HI UR5, URZ, 0x4, UR5 ;  /* 0x00000004ff057899 */ /* 0x000fe40008011605 */
[----:B------:R-:W-:Y:S02]  /*3850*/  UIMAD UR4, UR4, UR7, URZ ;  /* 0x00000007040472a4 */ /* 0x000fe4000f8e02ff */
[----:B------:R-:W-:-:S02]  /*3860*/  ULOP3.LUT UR5, UR5, 0x3fff, URZ, 0xc0, !UPT ;  /* 0x00003fff05057892 */ /* 0x000fc4000f8ec0ff */
[----:B-1----:R-:W-:Y:S02]  /*3870*/  UIMAD UR4, UR4, UR8, URZ ;  /* 0x00000008040472a4 */ /* 0x002fe4000f8e02ff */
[----:B------:R-:W-:Y:S02]  /*3880*/  ULOP3.LUT UR19, UR5, 0x10000, URZ, 0xfc, !UPT ;  /* 0x0001000005137892 */ /* 0x000fe4000f8efcff */
[----:B------:R-:W-:Y:S02]  /*3890*/  UIMAD UR6, UR4, UR9, URZ ;  /* 0x00000009040672a4 */ /* 0x000fe4000f8e02ff */
[----:B------:R-:W-:Y:S02]  /*38a0*/  UIADD3 UR4, UPT, UPT, UR18, 0xf8, URZ ;  /* 0x000000f812047890 */ /* 0x000fe4000fffe0ff */
[----:B------:R-:W-:Y:S02]  /*38b0*/  UIADD3 UR23, UPT, UPT, UR6, -0x1, URZ ;  /* 0xffffffff06177890 */ /* 0x000fe4000fffe0ff */
[----:B------:R-:W-:-:S02]  /*38c0*/  UPRMT UR28, URZ, 0x654, UR4 ;  /* 0x00000654ff1c7896 */ /* 0x000fc40008000004 */
[----:B------:R-:W-:Y:S01]  /*38d0*/  UISETP.GE.AND UP3, UPT, UR6, 0x1, UPT ;  /* 0x000000010600788c */ /* 0x000fe2000bf66270 */
[C---:B--2---:R-:W-:Y:S01]  /*38e0*/  VIADD R3, R9.reuse, 0x80 ;  /* 0x0000008009037836 */ /* 0x044fe20000000000 */
[----:B------:R-:W-:-:S04]  /*38f0*/  LOP3.LUT R2, R9, 0xffff, RZ, 0xc0, !PT ;  /* 0x0000ffff09027812 */ /* 0x000fc800078ec0ff */
[----:B------:R-:W-:-:S05]  /*3900*/  LOP3.LUT R3, R3, 0xffff, RZ, 0xc0, !PT ;  /* 0x0000ffff03037812 */ /* 0x000fca00078ec0ff */
[----:B------:R1:W-:Y:S02]  /*3910*/  STL.64 [R1], R2 ;  /* 0x0000000201007387 */ /* 0x0003e40000100a00 */
[----:B-1----:R-:W-:-:S07]  /*3920*/  CS2R R2, SRZ ;  /* 0x0000000000027805 */ /* 0x002fce000001ff00 */
.L_x_62:
[----:B-1----:R-:W-:-:S04]  /*3930*/  SHF.L.U32 R5, R3, 0x1f, RZ ;  /* 0x0000001f03057819 */ /* 0x002fc800000006ff */
[----:B------:R-:W1:Y:S02]  /*3940*/  SYNCS.PHASECHK.TRANS64.TRYWAIT P0, [UR18+0xf0], R5 ;  /* 0x0000f005ff0075a7 */ /* 0x000e640008001112 */
[----:B-12-4-:R-:W-:Y:S05]  /*3950*/  @!P0 BRA `(.L_x_56) ;  /* 0x0000005c00b48947 */ /* 0x016fea0003800000 */
.L_x_138:
[----:B-1----:R-:W1:Y:S01]  /*3960*/  LDS.128 R4, [UR18+0x130] ;  /* 0x00013012ff047984 */ /* 0x002e620008000c00 */
[----:B------:R-:W-:Y:S01]  /*3970*/  ULEA UR22, UR21, UR18, 0x3 ;  /* 0x0000001215167291 */ /* 0x000fe2000f8e18ff */
[----:B------:R-:W-:Y:S01]  /*3980*/  SHF.L.U32 R0, R8, 0x1f, RZ ;  /* 0x0000001f08007819 */ /* 0x000fe200000006ff */
[----:B------:R-:W-:Y:S01]  /*3990*/  @!PT LDS RZ, [RZ] ;  /* 0x00000000fffff984 */ /* 0x000fe20000000800 */
[----:B------:R-:W-:Y:S01]  /*39a0*/  @!PT LDS RZ, [RZ] ;  /* 0x00000000fffff984 */ /* 0x000fe20000000800 */
[----:B------:R-:W-:Y:S01]  /*39b0*/  @!PT LDS RZ, [RZ] ;  /* 0x00000000fffff984 */ /* 0x000fe20000000800 */
[----:B------:R-:W-:Y:S01]  /*39c0*/  @!PT LDS RZ, [RZ] ;  /* 0x00000000fffff984 */ /* 0x000fe20000000800 */
[----:B------:R2:W-:Y:S06]  /*39d0*/  MEMBAR.ALL.CTA ;  /* 0x0000000000007992 */ /* 0x0005ec0000008000 */
[----:B--2---:R-:W2:Y:S02]  /*39e0*/  FENCE.VIEW.ASYNC.S ;  /* 0x00000000000073c6 */ /* 0x004ea40000000000 */
[----:B--2---:R-:W-:Y:S01]  /*39f0*/  SYNCS.ARRIVE.TRANS64.RED.A1T0 RZ, [UR28], RZ ;  /* 0x000000ffffff79a7 */ /* 0x004fe2000810041c */
[----:B------:R-:W2:Y:S01]  /*3a00*/  SYNCS.PHASECHK.TRANS64.TRYWAIT P0, [UR22+0x110], R0 ;  /* 0x00011000ff0075a7 */ /* 0x000ea20008001116 */
[----:B-1----:R-:W-:Y:S01]  /*3a10*/  LOP3.LUT P2, RZ, R6, 0x1, RZ, 0xc0, !PT ;  /* 0x0000000106ff7812 */ /* 0x002fe2000784c0ff */
[----:B--2---:R-:W-:-:S12]  /*3a20*/  @!P0 BRA `(.L_x_57) ;  /* 0x0000005c00988947 */ /* 0x004fd80003800000 */
.L_x_140:
[----:B------:R-:W-:Y:S05]  /*3a30*/  BRA.U !UP3, `(.L_x_58) ;  /* 0x000000010bc87547 */ /* 0x000fea000b800000 */
[----:B-1----:R-:W-:Y:S01]  /*3a40*/  IMAD.U32 R0, RZ, RZ, UR21 ;  /* 0x00000015ff007e24 */ /* 0x002fe2000f8e00ff */
[----:B------:R-:W-:-:S04]  /*3a50*/  ULEA UR4, UR17, UR18, 0x3 ;  /* 0x0000001211047291 */ /* 0x000fc8000f8e18ff */
[----:B------:R-:W-:Y:S02]  /*3a60*/  LEA R4, R0, R1, 0x2 ;  /* 0x0000000100047211 */ /* 0x000fe400078e10ff */
[----:B------:R-:W-:-:S04]  /*3a70*/  SHF.L.U32 R0, R2, 0x1f, RZ ;  /* 0x0000001f02007819 */ /* 0x000fc800000006ff */
[----:B------:R-:W5:Y:S01]  /*3a80*/  LDL R4, [R4] ;  /* 0x0000000004047983 */ /* 0x000f620000100800 */
[----:B------:R1:W2:Y:S01]  /*3a90*/  SYNCS.PHASECHK.TRANS64.TRYWAIT P1, [UR4], R0 ;  /* 0x00000000ff0075a7 */ /* 0x0002a20008021104 */
[----:B------:R-:W-:Y:S01]  /*3aa0*/  UPLOP3.LUT UP2, UPT, UPT, UPT, UPT, 0x40, 0x4 ;  /* 0x000000000004789c */ /* 0x000fe20003f4e870 */
[----:B------:R-:W-:Y:S01]  /*3ab0*/  UMOV UR15, UR23 ;  /* 0x00000017000f7c82 */ /* 0x000fe20008000000 */
[----:B------:R-:W-:-:S09]  /*3ac0*/  UMOV UR8, UR17 ;  /* 0x0000001100087c82 */ /* 0x000fd20008000000 */
.L_x_61:
[----:B------:R-:W-:Y:S01]  /*3ad0*/  ULEA UR16, UR8, UR18, 0x3 ;  /* 0x0000001208107291 */ /* 0x000fe2000f8e18ff */
[----:B--234-:R-:W-:Y:S11]  /*3ae0*/  @P1 BRA `(.L_x_59) ;  /* 0x00000000000c1947 */ /* 0x01cff60003800000 */
[----:B------:R-:W-:Y:S04]  /*3af0*/  SHF.L.U32 R5, R2, 0x1f, RZ ;  /* 0x0000001f02057819 */ /* 0x000fe800000006ff */
[----:B------:R-:W2:Y:S02]  /*3b00*/  SYNCS.PHASECHK.TRANS64.TRYWAIT P0, [UR16], R5 ;  /* 0x00000005ff0075a7 */ /* 0x000ea40008001110 */
[----:B--2---:R-:W-:Y:S05]  /*3b10*/  @!P0 BRA `(.L_x_60) ;  /* 0x0000005c00748947 */ /* 0x004fea0003800000 */
.L_x_59:
[----:B------:R-:W-:Y:S01]  /*3b20*/  UISETP.NE.AND UP0, UPT, UR15, URZ, UPT ;  /* 0x000000ff0f00728c */ /* 0x000fe2000bf05270 */
[----:B------:R-:W-:Y:S01]  /*3b30*/  PLOP3.LUT P1, PT, PT, PT, PT, 0x80, 0x8 ;  /* 0x000000000008781c */ /* 0x000fe20003f2f070 */
[----:B------:R-:W-:Y:S02]  /*3b40*/  UIADD3 UR4, UPT, UPT, UR8, 0x1, URZ ;  /* 0x0000000108047890 */ /* 0x000fe4000fffe0ff */
[----:B------:R-:W-:Y:S02]  /*3b50*/  ULEA UR10, UR8, UR20, 0x9 ;  /* 0x00000014080a7291 */ /* 0x000fe4000f8e48ff */
[----:B------:R-:W-:Y:S01]  /*3b60*/  UISETP.NE.AND UP1, UPT, UR4, 0xc, UPT ;  /* 0x0000000c0400788c */ /* 0x000fe2000bf25270 */
[----:B------:R-:W-:Y:S01]  /*3b70*/  PLOP3.LUT P0, PT, PT, PT, UP0, 0x80, 0x8 ;  /* 0x000000000008781c */ /* 0x000fe20003f0f008 */
[----:B------:R-:W-:Y:S02]  /*3b80*/  ULEA UR8, UR8, UR19, 0x9 ;  /* 0x0000001308087291 */ /* 0x000fe4000f8e48ff */
[----:B------:R-:W-:Y:S02]  /*3b90*/  USEL UR5, URZ, 0x1, UP1 ;  /* 0x00000001ff057887 */ /* 0x000fe40008800000 */
[----:B------:R-:W-:Y:S02]  /*3ba0*/  USEL UR17, UR4, URZ, UP1 ;  /* 0x000000ff04117287 */ /* 0x000fe40008800000 */
[----:B------:R-:W-:Y:S02]  /*3bb0*/  UIADD3 UR12, UPT, UPT, UR10, 0x100, URZ ;  /* 0x000001000a0c7890 */ /* 0x000fe4000fffe0ff */
[----:B------:R-:W-:Y:S01]  /*3bc0*/  @UP0 ULEA UR4, UR17, UR18, 0x3 ;  /* 0x0000001211040291 */ /* 0x000fe2000f8e18ff */
[----:B------:R-:W-:Y:S01]  /*3bd0*/  LOP3.LUT R2, R2, UR5, RZ, 0x3c, !PT ;  /* 0x0000000502027c12 */ /* 0x000fe2000f8e3cff */
[----:B------:R-:W-:Y:S02]  /*3be0*/  UIADD3 UR6, UPT, UPT, UR8, 0x2, URZ ;  /* 0x0000000208067890 */ /* 0x000fe4000fffe0ff */
[----:B------:R-:W-:Y:S01]  /*3bf0*/  UIADD3 UR5, UPT, UPT, UR16, 0x60, URZ ;  /* 0x0000006010057890 */ /* 0x000fe2000fffe0ff */
[----:B-1----:R-:W-:Y:S01]  /*3c00*/  @P0 SHF.L.U32 R0, R2, 0x1f, RZ ;  /* 0x0000001f02000819 */ /* 0x002fe200000006ff */
[----:B------:R-:W-:Y:S01]  /*3c10*/  UMOV UR11, 0x40004040 ;  /* 0x40004040000b7882 */ /* 0x000fe20000000000 */
[----:B------:R-:W-:Y:S01]  /*3c20*/  UMOV UR9, 0x80004020 ;  /* 0x8000402000097882 */ /* 0x000fe20000000000 */
[----:B------:R-:W-:Y:S01]  /*3c30*/  UMOV UR13, 0x40004040 ;  /* 0x40004040000d7882 */ /* 0x000fe20000000000 */
[----:B------:R3:W4:Y:S01]  /*3c40*/  @P0 SYNCS.PHASECHK.TRANS64.TRYWAIT P1, [UR4], R0 ;  /* 0x00000000ff0005a7 */ /* 0x0007220008021104 */
[----:B------:R-:W-:Y:S11]  /*3c50*/  ELECT P0, URZ, PT ;  /* 0x0000000000ff782f */ /* 0x000ff60003800000 */
[----:B------:R-:W-:Y:S02]  /*3c60*/  @!UPT UIADD3 URZ, UPT, UPT, URZ, URZ, URZ ;  /* 0x000000fffffff290 */ /* 0x000fe4000fffe0ff */
[C---:B-----5:R-:W-:Y:S02]  /*3c70*/  @P0 R2UR.BROADCAST UR4, R4.reuse ;  /* 0x00000000040402ca */ /* 0x060fe400008e0000 */
[----:B------:R-:W-:Y:S11]  /*3c80*/  ELECT P0, URZ, PT ;  /* 0x0000000000ff782f */ /* 0x000ff60003800000 */
[----:B------:R-:W-:Y:S02]  /*3c90*/  @!UPT UIADD3 URZ, UPT, UPT, URZ, URZ, URZ ;  /* 0x000000fffffff290 */ /* 0x000fe4000fffe0ff */
[----:B------:R-:W-:Y:S01]  /*3ca0*/  @P0 R2UR.BROADCAST UR14, R4 ;  /* 0x00000000040e02ca */ /* 0x000fe200008e0000 */
[----:B------:R-:W-:Y:S01]  /*3cb0*/  UMOV UR7, 0x80004020 ;  /* 0x8000402000077882 */ /* 0x000fe20000000000 */
[----:B------:R1:W-:Y:S01]  /*3cc0*/  UTCQMMA gdesc[UR8], gdesc[UR10], tmem[UR4], tmem[UR26], idesc[UR27], UP2 ;  /* 0x00ff1a0a080075ea */ /* 0x0003e20009000304 */
[----:B------:R-:W-:Y:S10]  /*3cd0*/  UPLOP3.LUT UP2, UPT, UPT, UPT, UPT, 0x80, 0x8 ;  /* 0x000000000008789c */ /* 0x000ff40003f4f070 */
[----:B------:R3:W-:Y:S01]  /*3ce0*/  UTCQMMA gdesc[UR6], gdesc[UR12], tmem[UR14], tmem[UR24], idesc[UR25], UPT ;  /* 0x00ff180c060075ea */ /* 0x0007e2000b80030e */
[----:B------:R3:W-:Y:S01]  /*3cf0*/  UTCBAR [UR5], URZ ;  /* 0x000000ff050073e9 */ /* 0x0007e200080000ff */
[----:B-1----:R-:W-:Y:S02]  /*3d00*/  UIADD3 UR4, UPT, UPT, UR15, 0x1, URZ ;  /* 0x000000010f047890 */ /* 0x002fe4000fffe0ff */
[----:B------:R-:W-:Y:S02]  /*3d10*/  UIADD3 UR9, UPT, UPT, UR15, -0x1, URZ ;  /* 0xffffffff0f097890 */ /* 0x000fe4000fffe0ff */
[----:B------:R-:W-:Y:S01]  /*3d20*/  UISETP.GT.U32.AND UP0, UPT, UR4, 0x1, UPT ;  /* 0x000000010400788c */ /* 0x000fe2000bf04070 */
[----:B------:R-:W-:Y:S04]  /*3d30*/  UMOV UR8, UR17 ;  /* 0x0000001100087c82 */ /* 0x000fe80008000000 */
[----:B------:R-:W-:Y:S04]  /*3d40*/  UMOV UR15, UR9 ;  /* 0x00000009000f7c82 */ /* 0x000fe80008000000 */
[----:B------:R-:W-:Y:S05]  /*3d50*/  BRA.U UP0, `(.L_x_61) ;  /* 0xfffffffd005c7547 */ /* 0x000fea000b83ffff */
.L_x_58:
[----:B------:R-:W-:Y:S01]  /*3d60*/  UIADD3 UR4, UPT, UPT, UR21, 0x1, URZ ;  /* 0x0000000115047890 */ /* 0x000fe2000fffe0ff */
[----:B------:R-:W-:Y:S01]  /*3d70*/  LOP3.LUT R3, R3, 0x1, RZ, 0x3c, !PT ;  /* 0x0000000103037812 */ /* 0x000fe200078e3cff */
[----:B---3--:R-:W-:Y:S02]  /*3d80*/  UIADD3 UR5, UPT, UPT, UR22, 0x100, URZ ;  /* 0x0000010016057890 */ /* 0x008fe4000fffe0ff */
[----:B------:R-:W-:-:S04]  /*3d90*/  UISETP.NE.AND UP0, UPT, UR4, 0x2, UPT ;  /* 0x000000020400788c */ /* 0x000fc8000bf05270 */
[----:B------:R-:W-:Y:S02]  /*3da0*/  USEL UR6, URZ, 0x1, UP0 ;  /* 0x00000001ff067887 */ /* 0x000fe40008000000 */
[----:B------:R-:W-:Y:S01]  /*3db0*/  USEL UR21, UR4, URZ, UP0 ;  /* 0x000000ff04157287 */ /* 0x000fe20008000000 */
[----:B------:R2:W-:Y:S03]  /*3dc0*/  UTCBAR [UR5], URZ ;  /* 0x000000ff050073e9 */ /* 0x0005e600080000ff */
[----:B------:R-:W-:Y:S01]  /*3dd0*/  LOP3.LUT R8, R8, UR6, RZ, 0x3c, !PT ;  /* 0x0000000608087c12 */ /* 0x000fe2000f8e3cff */
[----:B------:R-:W-:Y:S07]  /*3de0*/  @P2 BRA `(.L_x_62) ;  /* 0xfffffff800d02947 */ /* 0x000fee000383ffff */
[----:B------:R-:W3:Y:S01]  /*3df0*/  S2UR UR6, SR_CgaCtaId ;  /* 0x00000000000679c3 */ /* 0x000ee20000008800 */
[----:B------:R-:W-:Y:S01]  /*3e00*/  ELECT P0, URZ, PT ;  /* 0x0000000000ff782f */ /* 0x000fe20003800000 */
[----:B-1----:R-:W-:Y:S01]  /*3e10*/  IMAD.MOV.U32 R0, RZ, RZ, 0x1 ;  /* 0x00000001ff007424 */ /* 0x002fe200078e00ff */
[----:B------:R-:W-:Y:S01]  /*3e20*/  UIADD3 UR18, UPT, UPT, UR18, 0x110, URZ ;  /* 0x0000011012127890 */ /* 0x000fe2000fffe0ff */
[----:B------:R-:W-:Y:S01]  /*3e30*/  SHF.L.U32 R3, R8, 0x1f, RZ ;  /* 0x0000001f08037819 */ /* 0x000fe200000006ff */
[----:B------:R-:W-:-:S03]  /*3e40*/  UMOV UR4, 0x40 ;  /* 0x0000004000047882 */ /* 0x000fc60000000000 */
[----:B------:R-:W-:Y:S01]  /*3e50*/  UVIRTCOUNT.DEALLOC.SMPOOL 0x80 ;  /* 0x000000800000784c */ /* 0x000fe20000000000 */
[----:B---3--:R-:W-:Y:S02]  /*3e60*/  ULEA UR6, UR6, UR4, 0x18 ;  /* 0x0000000406067291 */ /* 0x008fe4000f8ec0ff */
[----:B------:R-:W-:-:S07]  /*3e70*/  ULEA UR4, UR21, UR18, 0x3 ;  /* 0x0000001215047291 */ /* 0x000fce000f8e18ff */
[----:B------:R1:W-:Y:S02]  /*3e80*/  @P0 STS.U8 [UR6+0x1c], R0 ;  /* 0x00001c00ff000988 */ /* 0x0003e40008000006 */
[----:B------:R-:W3:Y:S02]  /*3e90*/  SYNCS.PHASECHK.TRANS64.TRYWAIT P0, [UR4], R3 ;  /* 0x00000003ff0075a7 */ /* 0x000ee40008001104 */
[----:B-1-3--:R-:W-:Y:S05]  /*3ea0*/  @!P0 BRA `(.L_x_63) ;  /* 0x0000005800a88947 */ /* 0x00afea0003800000 */
.L_x_143:
[----:B------:R-:W-:-:S04]  /*3eb0*/  UIADD3 UR4, UPT, UPT, UR21, 0x1, URZ ;  /* 0x0000000115047890 */ /* 0x000fc8000fffe0ff */
[----:B------:R-:W-:-:S04]  /*3ec0*/  UISETP.NE.AND UP0, UPT, UR4, 0x2, UPT ;  /* 0x000000020400788c */ /* 0x000fc8000bf05270 */
[----:B--2---:R-:W-:Y:S02]  /*3ed0*/  USEL UR5, URZ, 0x1, UP0 ;  /* 0x00000001ff057887 */ /* 0x004fe40008000000 */
[----:B------:R-:W-:-:S04]  /*3ee0*/  USEL UR4, UR4, URZ, UP0 ;  /* 0x000000ff04047287 */ /* 0x000fc80008000000 */
[----:B------:R-:W-:Y:S01]  /*3ef0*/  ULEA UR4, UR4, UR18, 0x3 ;  /* 0x0000001204047291 */ /* 0x000fe2000f8e18ff */
[----:B-1----:R-:W-:-:S04]  /*3f00*/  LOP3.LUT R3, R8, UR5, RZ, 0x3c, !PT ;  /* 0x0000000508037c12 */ /* 0x002fc8000f8e3cff */
[----:B------:R-:W-:-:S04]  /*3f10*/  SHF.L.U32 R3, R3, 0x1f, RZ ;  /* 0x0000001f03037819 */ /* 0x000fc800000006ff */
[----:B------:R-:W1:Y:S02]  /*3f20*/  SYNCS.PHASECHK.TRANS64.TRYWAIT P0, [UR4], R3 ;  /* 0x00000003ff0075a7 */ /* 0x000e640008001104 */
[----:B-1----:R-:W-:Y:S05]  /*3f30*/  @!P0 BRA `(.L_x_64) ;  /* 0x00000058009c8947 */ /* 0x002fea0003800000 */
.L_x_145:
[----:B------:R-:W-:Y:S01]  /*3f40*/  NOP ;  /* 0x0000000000007918 */ /* 0x000fe20000000000 */
[----:B-1----:R-:W1:Y:S01]  /*3f50*/  LDS R0, [UR6+0x14] ;  /* 0x00001406ff007984 */ /* 0x002e620008000800 */
[----:B------:R-:W-:Y:S01]  /*3f60*/  LOP3.LUT R2, R9, 0xffff, RZ, 0xc0, !PT ;  /* 0x0000ffff09027812 */ /* 0x000fe200078ec0ff */
[----:B------:R-:W-:Y:S02]  /*3f70*/  IMAD.MOV.U32 R3, RZ, RZ, 0xffff ;  /* 0x0000ffffff037424 */ /* 0x000fe400078e00ff */
[----:B------:R-:W-:Y:S01]  /*3f80*/  IMAD.MOV.U32 R5, RZ, RZ, 0x1 ;  /* 0x00000001ff057424 */ /* 0x000fe200078e00ff */
[----:B------:R-:W-:-:S04]  /*3f90*/  SHF.R.U32.HI R2, RZ, 0x5, R2 ;  /* 0x00000005ff027819 */ /* 0x000fc80000011602 */
[-C--:B------:R-:W-:Y:S02]  /*3fa0*/  SHF.L.U32 R3, R3, R2.reuse, RZ ;  /* 0x0000000203037219 */ /* 0x080fe400000006ff */
[----:B------:R-:W-:Y:S02]  /*3fb0*/  SHF.L.U32 R5, R5, R2, RZ ;  /* 0x0000000205057219 */ /* 0x000fe400000006ff */
[----:B-1----:R-:W-:-:S04]  /*3fc0*/  LOP3.LUT R0, R0, R3, RZ, 0xc0, !PT ;  /* 0x0000000300007212 */ /* 0x002fc800078ec0ff */
[----:B------:R-:W-:-:S13]  /*3fd0*/  ISETP.NE.AND P0, PT, R0, R3, PT ;  /* 0x000000030000720c */ /* 0x000fda0003f05270 */
[----:B------:R-:W-:Y:S05]  /*3fe0*/  @P0 BRA `(.L_x_65) ;  /* 0x00000000005c0947 */ /* 0x000fea0003800000 */
[----:B------:R-:W1:Y:S02]  /*3ff0*/  LDS R0, [UR6+0x18] ;  /* 0x00001806ff007984 */ /* 0x000e640008000800 */
[----:B-1----:R-:W-:-:S04]  /*4000*/  LOP3.LUT R0, R0, R5, RZ, 0xc0, !PT ;  /* 0x0000000500007212 */ /* 0x002fc800078ec0ff */
[----:B------:R-:W-:-:S13]  /*4010*/  ISETP.NE.AND P0, PT, R0, R5, PT ;  /* 0x000000050000720c */ /* 0x000fda0003f05270 */
[----:B------:R-:W-:Y:S05]  /*4020*/  @P0 BRA `(.L_x_66) ;  /* 0x0000000000400947 */ /* 0x000fea0003800000 */
[----:B------:R-:W-:Y:S01]  /*4030*/  R2UR UR4, R3 ;  /* 0x00000000030472ca */ /* 0x000fe200000e0000 */
[----:B------:R-:W1:Y:S01]  /*4040*/  S2R R2, SR_LANEID ;  /* 0x0000000000027919 */ /* 0x000e620000000000 */
[----:B------:R-:W-:-:S04]  /*4050*/  LOP3.LUT R5, RZ, R5, RZ, 0x33, !PT ;  /* 0x00000005ff057212 */ /* 0x000fc800078e33ff */
[----:B------:R-:W2:Y:S07]  /*4060*/  REDUX UR7, R5 ;  /* 0x00000000050773c4 */ /* 0x000eae0000000000 */
[----:B------:R-:W-:-:S03]  /*4070*/  ULOP3.LUT UR5, URZ, UR4, URZ, 0x33, !UPT ;  /* 0x00000004ff057292 */ /* 0x000fc6000f8e33ff */
[----:B------:R-:W-:Y:S02]  /*4080*/  VOTEU.ANY UR4, UPT, PT ;  /* 0x0000000000047886 */ /* 0x000fe400038e0100 */
[----:B------:R-:W-:Y:S01]  /*4090*/  UFLO.U32 UR4, UR4 ;  /* 0x00000004000472bd */ /* 0x000fe200080e0000 */
[----:B------:R-:W-:-:S04]  /*40a0*/  IMAD.U32 R0, RZ, RZ, UR5 ;  /* 0x00000005ff007e24 */ /* 0x000fc8000f8e00ff */
[----:B------:R-:W3:Y:S02]  /*40b0*/  REDUX UR8, R0 ;  /* 0x00000000000873c4 */ /* 0x000ee40000000000 */
[----:B------:R1:W-:Y:S02]  /*40c0*/  UTCATOMSWS.AND URZ, UR5 ;  /* 0x0000000500ff79e3 */ /* 0x0003e40008000000 */
[----:B-1----:R-:W-:Y:S01]  /*40d0*/  ISETP.EQ.U32.AND P0, PT, R2, UR4, PT ;  /* 0x0000000402007c0c */ /* 0x002fe2000bf02070 */
[----:B--2---:R-:W-:Y:S02]  /*40e0*/  IMAD.U32 R2, RZ, RZ, UR7 ;  /* 0x00000007ff027e24 */ /* 0x004fe4000f8e00ff */
[----:B---3--:R-:W-:-:S10]  /*40f0*/  IMAD.U32 R3, RZ, RZ, UR8 ;  /* 0x00000008ff037e24 */ /* 0x008fd4000f8e00ff */
[----:B------:R1:W-:Y:S04]  /*4100*/  @P0 ATOMS.AND RZ, [UR6+0x14], R3 ;  /* 0x00001403ffff098c */ /* 0x0003e8000a800006 */
[----:B------:R1:W-:Y:S01]  /*4110*/  @P0 ATOMS.AND RZ, [UR6+0x18], R2 ;  /* 0x00001802ffff098c */ /* 0x0003e2000a800006 */
[----:B------:R-:W-:Y:S05]  /*4120*/  BRA `(.L_x_67) ;  /* 0x0000000000147947 */ /* 0x000fea0003800000 */
.L_x_66:
[----:B------:R-:W-:Y:S02]  /*4130*/  MOV R2, 0x4150 ;  /* 0x0000415000027802 */ /* 0x000fe40000000f00 */
[----:B----45:R-:W-:Y:S05]  /*4140*/  CALL.REL.NOINC `($__internal_0_$__cuda_sm10x_tcgen05_guardrail_trap_col_being_dealloced_not_returned_by_alloc) ;  /* 0x0000005800fc7944 */ /* 0x030fea0003c00000 */
[----:B------:R-:W-:Y:S05]  /*4150*/  BRA `(.L_x_67) ;  /* 0x0000000000087947 */ /* 0x000fea0003800000 */
.L_x_65:
[----:B------:R-:W-:Y:S02]  /*4160*/  MOV R2, 0x4180 ;  /* 0x0000418000027802 */ /* 0x000fe40000000f00 */
[----:B----45:R-:W-:Y:S05]  /*4170*/  CALL.REL.NOINC `($__internal_2_$__cuda_sm10x_tcgen05_guardrail_trap_unallocated_columns_being_dealloced) ;  /* 0x0000005c00087944 */ /* 0x030fea0003c00000 */
.L_x_67:
[----:B------:R-:W-:Y:S01]  /*4180*/  NOP ;  /* 0x0000000000007918 */ /* 0x000fe20000000000 */
[----:B------:R-:W-:Y:S05]  /*4190*/  EXIT ;  /* 0x000000000000794d */ /* 0x000fea0003800000 */
.L_x_51:
[----:B------:R-:W-:-:S09]  /*41a0*/  UISETP.NE.OR UP0, UPT, UR18, 0x3, !UP3 ;  /* 0x000000031200788c */ /* 0x000fd2000df05670 */
[----:B------:R-:W-:Y:S05]  /*41b0*/  BRA.U UP0, `(.L_x_68) ;  /* 0x0000001100047547 */ /* 0x000fea000b800000 */
[----:B------:R-:W2:Y:S01]  /*41c0*/  LDCU.64 UR4, c[0x0][0x988] ;  /* 0x00013100ff0477ac */ /* 0x000ea20008000a00 */
[----:B------:R-:W3:Y:S01]  /*41d0*/  S2UR UR10, SR_CgaCtaId ;  /* 0x00000000000a79c3 */ /* 0x000ee20000008800 */
[----:B------:R-:W-:Y:S01]  /*41e0*/  R2UR UR44, R135 ;  /* 0x00000000872c72ca */ /* 0x000fe200000e0000 */
[----:B------:R-:W-:Y:S01]  /*41f0*/  HFMA2 R8, -RZ, RZ, 0, 0 ;  /* 0x00000000ff087431 */ /* 0x000fe200000001ff */
[----:B------:R-:W4:Y:S01]  /*4200*/  LDCU UR37, c[0x0][0x370] ;  /* 0x00006e00ff2577ac */ /* 0x000f220008000800 */
[----:B------:R-:W-:Y:S01]  /*4210*/  R2UR UR38, R160 ;  /* 0x00000000a02672ca */ /* 0x000fe200000e0000 */
[----:B------:R-:W-:Y:S01]  /*4220*/  IMAD.MOV.U32 R10, RZ, RZ, 0x1 ;  /* 0x00000001ff0a7424 */ /* 0x000fe200078e00ff */
[----:B------:R-:W4:Y:S02]  /*4230*/  LDCU.128 UR28, c[0x0][0xc10] ;  /* 0x00018200ff1c77ac */ /* 0x000f240008000c00 */
[----:B------:R-:W1:Y:S01]  /*4240*/  LDC.64 R12, c[0x0][0x348] ;  /* 0x0000d200ff0c7b82 */ /* 0x000e620000000a00 */
[----:B------:R-:W-:Y:S01]  /*4250*/  IMAD.MOV.U32 R3, RZ, RZ, 0x2000 ;  /* 0x00002000ff037424 */ /* 0x000fe200078e00ff */
[----:B------:R-:W3:Y:S01]  /*4260*/  LDCU UR36, c[0x0][0x374] ;  /* 0x00006e80ff2477ac */ /* 0x000ee20008000800 */
[----:B------:R-:W3:Y:S01]  /*4270*/  LDCU.64 UR26, c[0x0][0x990] ;  /* 0x00013200ff1a77ac */ /* 0x000ee20008000a00 */
[----:B------:R-:W1:Y:S01]  /*4280*/  LDCU UR17, c[0x0][0xc0c] ;  /* 0x00018180ff1177ac */ /* 0x000e620008000800 */
[----:B--2---:R-:W-:Y:S01]  /*4290*/  UISETP.NE.U32.AND UP0, UPT, UR4, URZ, UPT ;  /* 0x000000ff0400728c */ /* 0x004fe2000bf05070 */
[----:B------:R-:W2:Y:S01]  /*42a0*/  LDCU.128 UR32, c[0x0][0xa80] ;  /* 0x00015000ff2077ac */ /* 0x000ea20008000c00 */
[----:B------:R-:W2:Y:S01]  /*42b0*/  LDCU UR53, c[0x0][0xc20] ;  /* 0x00018400ff3577ac */ /* 0x000ea20008000800 */
[----:B------:R-:W2:Y:S01]  /*42c0*/  LDCU UR4, c[0x0][0xc30] ;  /* 0x00018600ff0477ac */ /* 0x000ea20008000800 */
[----:B------:R-:W2:Y:S01]  /*42d0*/  LDCU.128 UR40, c[0x0][0xa90] ;  /* 0x00015200ff2877ac */ /* 0x000ea20008000c00 */
[----:B------:R-:W-:Y:S01]  /*42e0*/  UMOV UR22, 0x400 ;  /* 0x0000040000167882 */ /* 0x000fe20000000000 */
[----:B----4-:R-:W-:-:S02]  /*42f0*/  UIMAD.WIDE.U32 UR6, UR37, UR28, URZ ;  /* 0x0000001c250672a5 */ /* 0x010fc4000f8e00ff */
[----:B---3--:R-:W-:Y:S02]  /*4300*/  UIMAD.WIDE.U32 UR8, UR36, UR31, URZ ;  /* 0x0000001f240872a5 */ /* 0x008fe4000f8e00ff */
[----:B------:R-:W-:Y:S02]  /*4310*/  ULEA UR22, UR10, UR22, 0x18 ;  /* 0x000000160a167291 */ /* 0x000fe4000f8ec0ff */
[----:B------:R-:W-:Y:S02]  /*4320*/  UISETP.NE.AND.EX UP5, UPT, UR5, URZ, UPT, UP0 ;  /* 0x000000ff0500728c */ /* 0x000fe4000bfa5300 */
[----:B------:R-:W-:Y:S02]  /*4330*/  UISETP.NE.U32.AND UP6, UPT, UR26, URZ, UPT ;  /* 0x000000ff1a00728c */ /* 0x000fe4000bfc5070 */
[----:B------:R-:W-:Y:S02]  /*4340*/  UIADD3 UR46, UPT, UPT, UR22, 0xc8, URZ ;  /* 0x000000c8162e7890 */ /* 0x000fe4000fffe0ff */
[----:B------:R-:W-:-:S02]  /*4350*/  UIADD3 UR45, UPT, UPT, UR22, 0xf8, URZ ;  /* 0x000000f8162d7890 */ /* 0x000fc4000fffe0ff */
[----:B------:R-:W-:Y:S02]  /*4360*/  UIADD3 UR25, UPT, UPT, UR22, 0xc0, URZ ;  /* 0x000000c016197890 */ /* 0x000fe4000fffe0ff */
[----:B-1----:R-:W-:Y:S02]  /*4370*/  UISETP.NE.AND UP0, UPT, UR39, 0x1, UPT ;  /* 0x000000012700788c */ /* 0x002fe4000bf05270 */
[----:B------:R-:W-:Y:S02]  /*4380*/  UISETP.GE.AND UP2, UPT, UR39, 0x1, UPT ;  /* 0x000000012700788c */ /* 0x000fe4000bf46270 */
[----:B------:R-:W-:Y:S01]  /*4390*/  UISETP.NE.AND UP0, UPT, UR17, 0x1, UPT ;  /* 0x000000011100788c */ /* 0x000fe2000bf05270 */
[----:B------:R-:W-:Y:S01]  /*43a0*/  UMOV UR49, UR7 ;  /* 0x0000000700317c82 */ /* 0x000fe20008000000 */
[----:B------:R-:W-:Y:S01]  /*43b0*/  UMOV UR48, UR9 ;  /* 0x0000000900307c82 */ /* 0x000fe20008000000 */
[----:B------:R-:W-:Y:S02]  /*43c0*/  UISETP.NE.AND UP2, UPT, UR30, 0x1, UPT ;  /* 0x000000011e00788c */ /* 0x000fe4000bf45270 */
[----:B--2---:R-:W-:Y:S01]  /*43d0*/  UISETP.NE.AND UP0, UPT, UR32, 0x1, UPT ;  /* 0x000000012000788c */ /* 0x004fe2000bf05270 */
[----:B------:R-:W1:Y:S01]  /*43e0*/  LDCU UR54, c[0x0][0xaa0] ;  /* 0x00015400ff3677ac */ /* 0x000e620008000800 */
[----:B------:R-:W-:Y:S01]  /*43f0*/  UPLOP3.LUT UP4, UPT, UPT, UPT, UPT, 0x40, 0x4 ;  /* 0x000000000004789c */ /* 0x000fe20003f8e870 */
[----:B------:R-:W2:Y:S01]  /*4400*/  LDCU.64 UR18, c[0x0][0xc28] ;  /* 0x00018500ff1277ac */ /* 0x000ea20008000a00 */
[----:B------:R-:W-:-:S02]  /*4410*/  UISETP.NE.AND.EX UP6, UPT, UR27, URZ, UPT, UP6 ;  /* 0x000000ff1b00728c */ /* 0x000fc4000bfc5360 */
[----:B------:R-:W-:Y:S02]  /*4420*/  UPRMT UR46, UR10, 0x654, UR46 ;  /* 0x000006540a2e7896 */ /* 0x000fe4000800002e */
[----:B------:R-:W-:Y:S02]  /*4430*/  UPRMT UR45, URZ, 0x654, UR45 ;  /* 0x00000654ff2d7896 */ /* 0x000fe4000800002d */
[----:B------:R-:W-:Y:S02]  /*4440*/  UPRMT UR47, UR10, 0x654, UR25 ;  /* 0x000006540a2f7896 */ /* 0x000fe40008000019 */
[----:B------:R-:W-:Y:S02]  /*4450*/  USHF.R.U32.HI UR49, URZ, UR29, UR49 ;  /* 0x0000001dff317299 */ /* 0x000fe40008011631 */
[----:B------:R-:W-:Y:S02]  /*4460*/  USHF.R.U32.HI UR48, URZ, UR53, UR48 ;  /* 0x00000035ff307299 */ /* 0x000fe40008011630 */
[----:B------:R-:W-:-:S02]  /*4470*/  UISETP.NE.AND UP3, UPT, UR4, 0x1, UPT ;  /* 0x000000010400788c */ /* 0x000fc4000bf65270 */
[----:B------:R-:W-:Y:S02]  /*4480*/  UISETP.NE.AND UP2, UPT, UR35, 0x1, UPT ;  /* 0x000000012300788c */ /* 0x000fe4000bf45270 */
[----:B-1----:R-:W-:-:S11]  /*4490*/  UISETP.NE.AND UP0, UPT, UR42, 0x1, UPT ;  /* 0x000000012a00788c */ /* 0x002fd6000bf05270 */
.L_x_77:
[----:B------:R-:W-:Y:S04]  /*44a0*/  SHF.L.U32 R5, R8, 0x1f, RZ ;  /* 0x0000001f08057819 */ /* 0x000fe800000006ff */
[----:B-1----:R-:W1:Y:S02]  /*44b0*/  SYNCS.PHASECHK.TRANS64.TRYWAIT P0, [UR22+0xf0], R5 ;  /* 0x0000f005ff0075a7 */ /* 0x002e640008001116 */
[----:B-1----:R-:W-:Y:S05]  /*44c0*/  @!P0 BRA `(.L_x_69) ;  /* 0x0000005400508947 */ /* 0x002fea0003800000 */
.L_x_147:
[----:B-1----:R-:W1:Y:S01]  /*44d0*/  LDS.128 R4, [UR22+0x130] ;  /* 0x00013016ff047984 */ /* 0x002e620008000c00 */
[----:B------:R-:W-:Y:S01]  /*44e0*/  UISETP.GE.AND UP0, UPT, UR39, 0x1, UPT ;  /* 0x000000012700788c */ /* 0x000fe2000bf06270 */
[----:B------:R-:W-:Y:S01]  /*44f0*/  @!PT LDS RZ, [RZ] ;  /* 0x00000000fffff984 */ /* 0x000fe20000000800 */
[----:B------:R-:W-:Y:S01]  /*4500*/  @!PT LDS RZ, [RZ] ;  /* 0x00000000fffff984 */ /* 0x000fe20000000800 */
[----:B------:R-:W-:Y:S01]  /*4510*/  @!PT LDS RZ, [RZ] ;  /* 0x00000000fffff984 */ /* 0x000fe20000000800 */
[----:B------:R-:W-:Y:S01]  /*4520*/  @!PT LDS RZ, [RZ] ;  /* 0x00000000fffff984 */ /* 0x000fe20000000800 */
[----:B------:R3:W-:Y:S06]  /*4530*/  MEMBAR.ALL.CTA ;  /* 0x0000000000007992 */ /* 0x0007ec0000008000 */
[----:B---3--:R-:W3:Y:S02]  /*4540*/  FENCE.VIEW.ASYNC.S ;  /* 0x00000000000073c6 */ /* 0x008ee40000000000 */
[----:B---3--:R-:W-:Y:S01]  /*4550*/  SYNCS.ARRIVE.TRANS64.RED.A1T0 RZ, [UR45], RZ ;  /* 0x000000ffffff79a7 */ /* 0x008fe2000810042d */
[----:B-1----:R-:W-:Y:S11]  /*4560*/  LOP3.LUT P0, RZ, R6, 0x1, RZ, 0xc0, !PT ;  /* 0x0000000106ff7812 */ /* 0x002ff6000780c0ff */
[----:B------:R-:W-:Y:S02]  /*4570*/  @!UPT UIADD3 URZ, UPT, UPT, URZ, URZ, URZ ;  /* 0x000000fffffff290 */ /* 0x000fe4000fffe0ff */
[----:B------:R-:W-:Y:S01]  /*4580*/  VOTEU.ANY UP2, P0 ;  /* 0x0000000000ff7886 */ /* 0x000fe20000040100 */
[----:B------:R-:W-:Y:S11]  /*4590*/  PLOP3.LUT P0, PT, PT, PT, UP2, 0x80, 0x8 ;  /* 0x000000000008781c */ /* 0x000ff60003f0f028 */
[----:B------:R-:W-:Y:S02]  /*45a0*/  @!UPT UIADD3 URZ, UPT, UPT, URZ, URZ, URZ ;  /* 0x000000fffffff290 */ /* 0x000fe4000fffe0ff */
[----:B------:R-:W-:Y:S02]  /*45b0*/  @P0 MOV R2, R4 ;  /* 0x0000000400020202 */ /* 0x000fe40000000f00 */
[----:B------:R-:W-:Y:S02]  /*45c0*/  @P0 LOP3.LUT R0, R5, 0xffff, RZ, 0xc0, !PT ;  /* 0x0000ffff05000812 */ /* 0x000fe400078ec0ff */
[----:B------:R-:W-:Y:S02]  /*45d0*/  @P0 R2UR UR5, R2 ;  /* 0x00000000020502ca */ /* 0x000fe400000e0000 */
[----:B------:R-:W-:Y:S11]  /*45e0*/  @P0 R2UR UR4, R0 ;  /* 0x00000000000402ca */ /* 0x000ff600000e0000 */
[----:B------:R-:W-:Y:S02]  /*45f0*/  @UP2 UMOV UR16, UR5 ;  /* 0x0000000500102c82 */ /* 0x000fe40008000000 */
[----:B------:R-:W-:Y:S01]  /*4600*/  @UP2 UMOV UR15, UR4 ;  /* 0x00000004000f2c82 */ /* 0x000fe20008000000 */
[----:B------:R-:W-:Y:S05]  /*4610*/  BRA.U !UP0, `(.L_x_70) ;  /* 0x0000000108c07547 */ /* 0x000fea000b800000 */
[----:B------:R-:W-:Y:S02]  /*4620*/  UIMAD.WIDE.U32 UR8, UR15, UR31, URZ ;  /* 0x0000001f0f0872a5 */ /* 0x000fe4000f8e00ff */
[----:B------:R-:W-:Y:S02]  /*4630*/  UP2UR UR14, UPR, URZ, 0x4 ;  /* 0x00000004ff0e7883 */ /* 0x000fe40008000000 */
[----:B------:R-:W-:Y:S02]  /*4640*/  UISETP.NE.AND UP2, UPT, UR30, 0x1, UPT ;  /* 0x000000011e00788c */ /* 0x000fe4000bf45270 */
[----:B------:R-:W-:Y:S02]  /*4650*/  UIMAD.WIDE.U32 UR10, UR16, UR28, URZ ;  /* 0x0000001c100a72a5 */ /* 0x000fe4000f8e00ff */
[----:B------:R-:W-:Y:S02]  /*4660*/  USEL UR4, UR36, UR48, !UP2 ;  /* 0x0000003024047287 */ /* 0x000fe4000d000000 */
[----:B------:R-:W-:Y:S02]  /*4670*/  UISETP.NE.AND UP0, UPT, UR17, 0x1, UPT ;  /* 0x000000011100788c */ /* 0x000fe4000bf05270 */
[----:B------:R-:W-:Y:S02]  /*4680*/  UP2UR UR23, UPR, URZ, 0x2 ;  /* 0x00000002ff177883 */ /* 0x000fe40008000000 */
[----:B------:R-:W-:Y:S02]  /*4690*/  UISETP.NE.AND UP1, UPT, UR39, 0x1, UPT ;  /* 0x000000012700788c */ /* 0x000fe4000bf25270 */
[----:B--2---:R-:W-:Y:S02]  /*46a0*/  UIMAD.WIDE.U32 UR12, UR4, UR18, URZ ;  /* 0x00000012040c72a5 */ /* 0x004fe4000f8e00ff */
[----:B------:R-:W-:Y:S01]  /*46b0*/  USEL UR7, UR37, UR49, !UP0 ;  /* 0x0000003125077287 */ /* 0x000fe2000c000000 */
[----:B------:R-:W-:Y:S02]  /*46c0*/  UMOV UR5, UR9 ;  /* 0x0000000900057c82 */ /* 0x000fe40008000000 */
[----:B------:R-:W-:Y:S02]  /*46d0*/  USHF.R.U32.HI UR6, URZ, UR53, UR5 ;  /* 0x00000035ff067299 */ /* 0x000fe40008011605 */
[----:B------:R-:W-:Y:S02]  /*46e0*/  UIMAD.WIDE.U32 UR20, UR7, UR18, URZ ;  /* 0x00000012071472a5 */ /* 0x000fe4000f8e00ff */
[----:B------:R-:W-:Y:S02]  /*46f0*/  USEL UR6, UR15, UR6, !UP2 ;  /* 0x000000060f067287 */ /* 0x000fe4000d000000 */
[----:B------:R-:W-:Y:S01]  /*4700*/  UISETP.NE.AND UP2, UPT, UR14, URZ, UPT ;  /* 0x000000ff0e00728c */ /* 0x000fe2000bf45270 */
[----:B------:R-:W-:Y:S01]  /*4710*/  UMOV UR5, UR11 ;  /* 0x0000000b00057c82 */ /* 0x000fe20008000000 */
[----:B------:R-:W-:Y:S02]  /*4720*/  UIMAD.WIDE.U32 UR10, UR6, UR18, URZ ;  /* 0x00000012060a72a5 */ /* 0x000fe4000f8e00ff */
[----:B------:R-:W-:Y:S03]  /*4730*/  USHF.R.U32.HI UR8, URZ, UR29, UR5 ;  /* 0x0000001dff087299 */ /* 0x000fe60008011605 */
[----:B------:R-:W-:Y:S02]  /*4740*/  UMOV UR5, UR13 ;  /* 0x0000000d00057c82 */ /* 0x000fe40008000000 */
[----:B------:R-:W-:Y:S03]  /*4750*/  @UP1 USHF.R.U32.HI UR4, URZ, UR19, UR5 ;  /* 0x00000013ff041299 */ /* 0x000fe60008011605 */
[----:B------:R-:W-:Y:S01]  /*4760*/  UMOV UR5, UR21 ;  /* 0x0000001500057c82 */ /* 0x000fe20008000000 */
[----:B------:R-:W-:Y:S02]  /*4770*/  UIMAD UR4, UR39, UR4, URZ ;  /* 0x00000004270472a4 */ /* 0x000fe4000f8e02ff */
[----:B------:R-:W-:Y:S02]  /*4780*/  @UP1 USHF.R.U32.HI UR7, URZ, UR19, UR5 ;  /* 0x00000013ff071299 */ /* 0x000fe40008011605 */
[----:B------:R-:W-:Y:S02]  /*4790*/  USEL UR5, UR16, UR8, !UP0 ;  /* 0x0000000810057287 */ /* 0x000fe4000c000000 */
[----:B------:R-:W-:Y:S02]  /*47a0*/  UIMAD UR8, UR39, UR7, URZ ;  /* 0x00000007270872a4 */ /* 0x000fe4000f8e02ff */
[----:B------:R-:W-:Y:S03]  /*47b0*/  UISETP.GE.AND UP0, UPT, UR6, UR4, UPT ;  /* 0x000000040600728c */ /* 0x000fe6000bf06270 */
[----:B------:R-:W-:Y:S01]  /*47c0*/  UMOV UR4, UR11 ;  /* 0x0000000b00047c82 */ /* 0x000fe20008000000 */
[----:B------:R-:W-:Y:S02]  /*47d0*/  UISETP.GE.OR UP0, UPT, UR5, UR8, UP0 ;  /* 0x000000080500728c */ /* 0x000fe40008706670 */
[----:B------:R-:W-:Y:S02]  /*47e0*/  USHF.R.U32.HI UR4, URZ, UR19, UR4 ;  /* 0x00000013ff047299 */ /* 0x000fe40008011604 */
[----:B------:R-:W-:Y:S02]  /*47f0*/  UIMAD.WIDE.U32 UR8, UR5, UR18, URZ ;  /* 0x00000012050872a5 */ /* 0x000fe4000f8e00ff */
[----:B------:R-:W-:Y:S04]  /*4800*/  USEL UR10, UR6, UR4, !UP1 ;  /* 0x00000004060a7287 */ /* 0x000fe8000c800000 */
[----:B------:R-:W-:Y:S01]  /*4810*/  UIADD3 UR11, UPT, UPT, -UR10, URZ, URZ ;  /* 0x000000ff0a0b7290 */ /* 0x000fe2000fffe1ff */
[----:B------:R-:W-:Y:S02]  /*4820*/  @!UP0 UMOV UR4, UR9 ;  /* 0x0000000900048c82 */ /* 0x000fe40008000000 */
[----:B------:R-:W-:Y:S02]  /*4830*/  @!UP0 USHF.R.U32.HI UR4, URZ, UR19, UR4 ;  /* 0x00000013ff048299 */ /* 0x000fe40008011604 */
[----:B------:R-:W-:Y:S02]  /*4840*/  UIMAD UR8, UR39, UR11, UR6 ;  /* 0x0000000b270872a4 */ /* 0x000fe4000f8e0206 */
[----:B------:R-:W-:Y:S02]  /*4850*/  @!UP0 USEL UR4, UR5, UR4, !UP1 ;  /* 0x0000000405048287 */ /* 0x000fe4000c800000 */
[----:B------:R-:W-:Y:S02]  /*4860*/  UISETP.NE.AND UP1, UPT, UR23, URZ, UPT ;  /* 0x000000ff1700728c */ /* 0x000fe4000bf25270 */
[----:B------:R-:W-:Y:S02]  /*4870*/  @!UP0 UIMAD UR8, UR7, UR8, UR4 ;  /* 0x00000008070882a4 */ /* 0x000fe4000f8e0204 */
[----:B------:R-:W-:Y:S02]  /*4880*/  @!UP0 UIADD3 UR9, UPT, UPT, UR10, -UR4, URZ ;  /* 0x800000040a098290 */ /* 0x000fe4000fffe0ff */
[----:B------:R-:W-:Y:S02]  /*4890*/  UIADD3 UR4, UPT, UPT, -UR5, URZ, URZ ;  /* 0x000000ff05047290 */ /* 0x000fe4000fffe1ff */
[----:B------:R-:W-:Y:S02]  /*48a0*/  UIADD3 UR7, UPT, UPT, -UR6, URZ, URZ ;  /* 0x000000ff06077290 */ /* 0x000fe4000fffe1ff */
[----:B------:R-:W-:Y:S02]  /*48b0*/  @!UP0 UIMAD UR6, UR9, UR39, UR5 ;  /* 0x00000027090682a4 */ /* 0x000fe4000f8e0205 */
[----:B------:R-:W-:Y:S02]  /*48c0*/  UIMAD UR16, UR17, UR4, UR16 ;  /* 0x00000004111072a4 */ /* 0x000fe4000f8e0210 */
[----:B------:R-:W-:Y:S01]  /*48d0*/  UIMAD UR15, UR30, UR7, UR15 ;  /* 0x000000071e0f72a4 */ /* 0x000fe2000f8e020f */
[----:B------:R-:W-:Y:S02]  /*48e0*/  @!UP0 UMOV UR5, UR8 ;  /* 0x0000000800058c82 */ /* 0x000fe40008000000 */
[----:B------:R-:W-:Y:S02]  /*48f0*/  UIMAD UR16, UR5, UR17, UR16 ;  /* 0x00000011051072a4 */ /* 0x000fe4000f8e0210 */
[----:B------:R-:W-:Y:S11]  /*4900*/  UIMAD UR15, UR6, UR30, UR15 ;  /* 0x0000001e060f72a4 */ /* 0x000ff6000f8e020f */
[----:B------:R-:W-:Y:S01]  /*4910*/  @!UPT UIADD3 URZ, UPT, UPT, URZ, URZ, URZ ;  /* 0x000000fffffff290 */ /* 0x000fe2000fffe0ff */
.L_x_70:
[----:B------:R-:W1:Y:S01]  /*4920*/  @!UP3 LDCU.128 UR8, c[0x0][0xc10] ;  /* 0x00018200ff08b7ac */ /* 0x000e620008000c00 */
[----:B------:R-:W-:Y:S02]  /*4930*/  ISETP.NE.U32.AND P1, PT, RZ, UR26, PT ;  /* 0x0000001aff007c0c */ /* 0x000fe4000bf25070 */
[----:B------:R-:W-:Y:S02]  /*4940*/  SHF.L.U32 R9, R10, 0x1f, RZ ;  /* 0x0000001f0a097819 */ /* 0x000fe400000006ff */
[----:B------:R-:W-:Y:S01]  /*4950*/  ISETP.NE.AND.EX P1, PT, RZ, UR27, PT, P1 ;  /* 0x0000001bff007c0c */ /* 0x000fe2000bf25310 */
[----:B------:R-:W3:Y:S01]  /*4960*/  @!UP3 LDCU UR5, c[0x0][0xc0c] ;  /* 0x00018180ff05b7ac */ /* 0x000ee20008000800 */
[----:B-1----:R-:W-:Y:S07]  /*4970*/  UIMAD.WIDE.U32 UR6, UR16, UR8, URZ ;  /* 0x00000008100672a5 */ /* 0x002fee000f8e00ff */
[----:B------:R-:W-:Y:S01]  /*4980*/  @!UP3 UMOV UR4, UR7 ;  /* 0x000000070004bc82 */ /* 0x000fe20008000000 */
[----:B---3--:R-:W-:Y:S02]  /*4990*/  @!UP3 UISETP.NE.AND UP0, UPT, UR5, 0x1, UPT ;  /* 0x000000010500b88c */ /* 0x008fe4000bf05270 */
[----:B------:R-:W-:Y:S02]  /*49a0*/  @!UP3 USHF.R.U32.HI UR4, URZ, UR9, UR4 ;  /* 0x00000009ff04b299 */ /* 0x000fe40008011604 */
[----:B------:R-:W-:Y:S02]  /*49b0*/  UIMAD.WIDE.U32 UR6, UR15, UR11, URZ ;  /* 0x0000000b0f0672a5 */ /* 0x000fe4000f8e00ff */
[----:B------:R-:W-:Y:S02]  /*49c0*/  @!UP3 USEL UR8, UR16, UR4, !UP0 ;  /* 0x000000041008b287 */ /* 0x000fe4000c000000 */
[----:B------:R-:W-:Y:S03]  /*49d0*/  @!UP3 UISETP.NE.AND UP0, UPT, UR10, 0x1, UPT ;  /* 0x000000010a00b88c */ /* 0x000fe6000bf05270 */
[----:B------:R-:W-:Y:S01]  /*49e0*/  @!UP3 UMOV UR6, UR7 ;  /* 0x000000070006bc82 */ /* 0x000fe20008000000 */
[----:B------:R-:W-:Y:S01]  /*49f0*/  USHF.L.U32 UR7, UR24, 0x7, URZ ;  /* 0x0000000718077899 */ /* 0x000fe200080006ff */
[----:B------:R-:W1:Y:S02]  /*4a00*/  @!UP3 LDCU UR4, c[0x0][0xc20] ;  /* 0x00018400ff04b7ac */ /* 0x000e640008000800 */
[----:B-1----:R-:W-:Y:S04]  /*4a10*/  @!UP3 USHF.R.U32.HI UR6, URZ, UR4, UR6 ;  /* 0x00000004ff06b299 */ /* 0x002fe80008011606 */
[----:B------:R-:W-:Y:S04]  /*4a20*/  @!UP3 USEL UR6, UR15, UR6, !UP0 ;  /* 0x000000060f06b287 */ /* 0x000fe8000c000000 */
[----:B------:R-:W-:Y:S02]  /*4a30*/  @!UP3 UIADD3 UR4, UPT, UPT, -UR8, UR6, URZ ;  /* 0x000000060804b290 */ /* 0x000fe4000fffe1ff */
[----:B------:R-:W-:Y:S02]  /*4a40*/  @!UP3 UIADD3 UR6, UPT, UPT, UR8, -UR6, URZ ;  /* 0x800000060806b290 */ /* 0x000fe4000fffe0ff */
[----:B------:R-:W-:Y:S02]  /*4a50*/  @!UP3 UIMAD UR16, UR4, UR5, UR16 ;  /* 0x000000050410b2a4 */ /* 0x000fe4000f8e0210 */
[----:B------:R-:W-:Y:S01]  /*4a60*/  @!UP3 UIMAD UR15, UR6, UR10, UR15 ;  /* 0x0000000a060fb2a4 */ /* 0x000fe2000f8e020f */
[----:B------:R-:W-:Y:S11]  /*4a70*/  BRA.U UP4, `(.L_x_71) ;  /* 0x0000000104107547 */ /* 0x000ff6000b800000 */
[----:B------:R-:W-:Y:S04]  /*4a80*/  MOV R0, UR52 ;  /* 0x0000003400007c02 */ /* 0x000fe80008000f00 */
[----:B------:R-:W-:Y:S04]  /*4a90*/  SHF.L.U32 R11, R0, 0x1f, RZ ;  /* 0x0000001f000b7819 */ /* 0x000fe800000006ff */
[----:B------:R-:W1:Y:S02]  /*4aa0*/  SYNCS.PHASECHK.TRANS64.TRYWAIT P2, [UR22+0xe8], R11 ;  /* 0x0000e80bff0075a7 */ /* 0x000e640008041116 */
[----:B-1----:R-:W-:Y:S05]  /*4ab0*/  @!P2 BRA `(.L_x_72) ;  /* 0x0000004c00eca947 */ /* 0x002fea0003800000 */
.L_x_71:
[----:B------:R-:W-:Y:S05]  /*4ac0*/  BRA.U !UP6, `(.L_x_73) ;  /* 0x000000010e387547 */ /* 0x000fea000b800000 */
[----:B------:R-:W-:Y:S01]  /*4ad0*/  UPLOP3.LUT UP1, UPT, UPT, UPT, UP5, 0x80, 0x8 ;  /* 0x000000000008789c */ /* 0x000fe20003f2f050 */
[----:B-1----:R-:W-:Y:S01]  /*4ae0*/  HFMA2 R0, -RZ, RZ, 0, 5.9604644775390625e-08 ;  /* 0x00000001ff007431 */ /* 0x002fe200000001ff */
[----:B------:R-:W1:Y:S01]  /*4af0*/  LDCU.64 UR8, c[0x0][0x358] ;  /* 0x00006b00ff0877ac */ /* 0x000e620008000a00 */
[----:B------:R-:W-:Y:S03]  /*4b00*/  IMAD.MOV.U32 R169, RZ, RZ, 0x1 ;  /* 0x00000001ffa97424 */ /* 0x000fe600078e00ff */
[----:B------:R-:W-:Y:S05]  /*4b10*/  PLOP3.LUT P2, PT, PT, PT, UP1, 0x80, 0x8 ;  /* 0x000000000008781c */ /* 0x000fea0003f4f018 */
[----:B------:R-:W3:Y:S01]  /*4b20*/  @UP1 LDCU.64 UR4, c[0x0][0x988] ;  /* 0x00013100ff0417ac */ /* 0x000ee20008000a00 */
[----:B------:R-:W-:Y:S07]  /*4b30*/  @UP1 UIMAD UR6, UR51, UR26, URZ ;  /* 0x0000001a330612a4 */ /* 0x000fee000f8e02ff */
[----:B------:R-:W-:Y:S01]  /*4b40*/  @!P2 PRMT R169, R0, 0x7610, R169 ;  /* 0x0000761000a9a816 */ /* 0x000fe200000000a9 */
[----:B---3--:R-:W-:Y:S06]  /*4b50*/  @UP1 UIMAD.WIDE UR4, UR6, 0x4, UR4 ;  /* 0x00000004060418a5 */ /* 0x008fec000f8e0204 */
[----:B------:R-:W-:Y:S01]  /*4b60*/  IMAD.U32 R14, RZ, RZ, UR4 ;  /* 0x00000004ff0e7e24 */ /* 0x000fe2000f8e00ff */
[----:B------:R-:W-:Y:S04]  /*4b70*/  MOV R15, UR5 ;  /* 0x00000005000f7c02 */ /* 0x000fe80008000f00 */
[----:B------:R-:W3:Y:S01]  /*4b80*/  @!UP1 LDCU UR4, c[0x0][0x980] ;  /* 0x00013000ff0497ac */ /* 0x000ee20008000800 */
[----:B-1---5:R4:W5:Y:S02]  /*4b90*/  @P2 LDG.E R73, desc[UR8][R14.64] ;  /* 0x000000080e492981 */ /* 0x022964000c1e1900 */
[----:B---34-:R-:W-:Y:S07]  /*4ba0*/  @!P2 IMAD.U32 R73, RZ, RZ, UR4 ;  /* 0x00000004ff49ae24 */ /* 0x018fee000f8e00ff */
.L_x_73:
[----:B-----5:R-:W-:Y:S01]  /*4bb0*/  @!P1 FSETP.EQ.AND P3, PT, R73, RZ, PT ;  /* 0x000000ff4900920b */ /* 0x020fe20003f62000 */
[----:B------:R-:W-:Y:S01]  /*4bc0*/  @!UPT UIADD3 URZ, UPT, UPT, URZ, URZ, URZ ;  /* 0x000000fffffff290 */ /* 0x000fe2000fffe0ff */
[----:B------:R-:W-:Y:S11]  /*4bd0*/  @!P1 BRA `(.L_x_74) ;  /* 0x0000000000149947 */ /* 0x000ff60003800000 */
[----:B------:R-:W-:Y:S02]  /*4be0*/  LOP3.LUT P1, RZ, R169, 0xff, RZ, 0xc0, !PT ;  /* 0x000000ffa9ff7812 */ /* 0x000fe4000782c0ff */
[----:B------:R-:W-:Y:S04]  /*4bf0*/  PLOP3.LUT P3, PT, PT, PT, UP1, 0x80, 0x8 ;  /* 0x000000000008781c */ /* 0x000fe80003f6f018 */
[----:B------:R-:W-:Y:S07]  /*4c00*/  PLOP3.LUT P3, PT, P3, PT, PT, 0x8, 0x80 ;  /* 0x000000000080781c */ /* 0x000fee0001f6e170 */
[----:B------:R-:W-:Y:S11]  /*4c10*/  @P1 FSETP.EQ.AND P3, PT, R73, RZ, PT ;  /* 0x000000ff4900120b */ /* 0x000ff60003f62000 */
[----:B------:R-:W-:Y:S02]  /*4c20*/  @!UPT UIADD3 URZ, UPT, UPT, URZ, URZ, URZ ;  /* 0x000000fffffff290 */ /* 0x000fe4000fffe0ff */
.L_x_74:
[----:B------:R-:W-:Y:S01]  /*4c30*/  USHF.L.U32 UR11, UR50, 0x7, URZ ;  /* 0x00000007320b7899 */ /* 0x000fe200080006ff */
[----:B------:R-:W3:Y:S01]  /*4c40*/  SYNCS.PHASECHK.TRANS64.TRYWAIT P1, [UR22+0xd0], R9 ;  /* 0x0000d009ff0075a7 */ /* 0x000ee20008021116 */
[----:B------:R-:W-:Y:S02]  /*4c50*/  UISETP.NE.AND UP0, UPT, UR32, 0x1, UPT ;  /* 0x000000012000788c */ /* 0x000fe4000bf05270 */
[----:B------:R-:W-:Y:S01]  /*4c60*/  UIMAD.WIDE.U32 UR4, UR11, UR33, URZ ;  /* 0x000000210b0472a5 */ /* 0x000fe2000f8e00ff */
[----:B------:R-:W-:Y:S04]  /*4c70*/  ELECT P2, URZ, PT ;  /* 0x0000000000ff782f */ /* 0x000fe80003840000 */
[----:B------:R-:W-:Y:S02]  /*4c80*/  PLOP3.LUT P2, PT, P3, P2, PT, 0xf2, 0x2f ;  /* 0x00000000002f781c */ /* 0x000fe40001f45e72 */
[----:B------:R-:W-:Y:S02]  /*4c90*/  UMOV UR4, UR5 ;  /* 0x0000000500047c82 */ /* 0x000fe40008000000 */
[----:B------:R-:W-:Y:S04]  /*4ca0*/  USHF.R.U32.HI UR4, URZ, UR34, UR4 ;  /* 0x00000022ff047299 */ /* 0x000fe80008011604 */
[----:B------:R-:W-:Y:S02]  /*4cb0*/  USEL UR12, UR11, UR4, !UP0 ;  /* 0x000000040b0c7287 */ /* 0x000fe4000c000000 */
[----:B------:R-:W-:Y:S02]  /*4cc0*/  UISETP.NE.AND UP0, UPT, UR35, 0x1, UPT ;  /* 0x000000012300788c */ /* 0x000fe4000bf05270 */
[----:B------:R-:W-:Y:S02]  /*4cd0*/  UIMAD.WIDE.U32 UR4, UR12, UR40, URZ ;  /* 0x000000280c0472a5 */ /* 0x000fe4000f8e00ff */
[----:B------:R-:W-:Y:S01]  /*4ce0*/  UIADD3 UR6, UPT, UPT, -UR12, URZ, URZ ;  /* 0x000000ff0c067290 */ /* 0x000fe2000fffe1ff */
[----:B-1----:R-:W-:Y:S03]  /*4cf0*/  @!P2 IMAD.MOV.U32 R0, RZ, 0x20, RZ ;  /* 0x00000020ff00a824 */ /* 0x002fe600078e00ff */
[----:B------:R-:W-:Y:S01]  /*4d00*/  UIMAD UR11, UR32, UR6, UR11 ;  /* 0x00000006200b72a4 */ /* 0x000fe2000f8e020b */
[----:B------:R-:W-:Y:S01]  /*4d10*/  @!P2 IMAD.MOV.U32 R0, RZ, 0x400, R0 ;  /* 0x00000400ff00a824 */ /* 0x000fe200078e0000 */
[----:B------:R-:W-:Y:S02]  /*4d20*/  UMOV UR4, UR5 ;  /* 0x0000000500047c82 */ /* 0x000fe40008000000 */
[----:B------:R-:W-:Y:S04]  /*4d30*/  USHF.R.U32.HI UR4, URZ, UR41, UR4 ;  /* 0x00000029ff047299 */ /* 0x000fe80008011604 */
[----:B------:R-:W-:Y:S02]  /*4d40*/  USEL UR13, UR12, UR4, !UP0 ;  /* 0x000000040c0d7287 */ /* 0x000fe4000c000000 */
[----:B------:R-:W-:Y:S02]  /*4d50*/  UISETP.NE.AND UP0, UPT, UR42, 0x1, UPT ;  /* 0x000000012a00788c */ /* 0x000fe4000bf05270 */
[----:B------:R-:W-:Y:S07]  /*4d60*/  UIMAD.WIDE.U32 UR4, UR13, UR43, URZ ;  /* 0x0000002b0d0472a5 */ /* 0x000fee000f8e00ff */
[----:B------:R-:W-:Y:S02]  /*4d70*/  UMOV UR4, UR5 ;  /* 0x0000000500047c82 */ /* 0x000fe40008000000 */
[----:B------:R-:W-:Y:S04]  /*4d80*/  USHF.R.U32.HI UR4, URZ, UR54, UR4 ;  /* 0x00000036ff047299 */ /* 0x000fe80008011604 */
[----:B------:R-:W-:Y:S02]  /*4d90*/  USEL UR14, UR13, UR4, !UP0 ;  /* 0x000000040d0e7287 */ /* 0x000fe4000c000000 */
[----:B------:R-:W-:Y:S02]  /*4da0*/  UIADD3 UR4, UPT, UPT, -UR13, URZ, URZ ;  /* 0x000000ff0d047290 */ /* 0x000fe4000fffe1ff */
[----:B------:R-:W-:Y:S02]  /*4db0*/  UIADD3 UR5, UPT, UPT, -UR14, URZ, URZ ;  /* 0x000000ff0e057290 */ /* 0x000fe4000fffe1ff */
[----:B------:R-:W-:Y:S02]  /*4dc0*/  UIMAD UR12, UR35, UR4, UR12 ;  /* 0x00000004230c72a4 */ /* 0x000fe4000f8e020c */
[----:B------:R-:W-:Y:S01]  /*4dd0*/  UIMAD UR13, UR42, UR5, UR13 ;  /* 0x000000052a0d72a4 */ /* 0x000fe2000f8e020d */
[----:B---3--:R-:W-:Y:S11]  /*4de0*/  @!P1 BRA `(.L_x_75) ;  /* 0x0000004c00389947 */ /* 0x008ff60003800000 */
.L_x_150:
[----:B------:R-:W-:Y:S01]  /*4df0*/  @!P2 R2UR UR4, R0 ;  /* 0x000000000004a2ca */ /* 0x000fe200000e0000 */
[----:B------:R-:W-:Y:S01]  /*4e00*/  VOTEU.ALL UP0, P2 ;  /* 0x0000000000ff7886 */ /* 0x000fe20001000000 */
[----:B-1----:R-:W-:Y:S02]  /*4e10*/  @!P2 IADD3 R2, P1, PT, R12, 0x680, RZ ;  /* 0x000006800c02a810 */ /* 0x002fe40007f3e0ff */
[----:B------:R-:W-:Y:S02]  /*4e20*/  @P0 SHF.R.U32.HI R4, RZ, 0x10, R5 ;  /* 0x00000010ff040819 */ /* 0x000fe40000011605 */
[----:B------:R-:W-:Y:S01]  /*4e30*/  @!P2 R2UR UR5, R2 ;  /* 0x000000000205a2ca */ /* 0x000fe200000e0000 */
[----:B------:R-:W-:Y:S01]  /*4e40*/  @!P2 IMAD.X R0, RZ, RZ, R13, P1 ;  /* 0x000000ffff00a224 */ /* 0x000fe200008e060d */
[----:B------:R-:W-:Y:S01]  /*4e50*/  @!UP0 UIADD3 UR8, UPT, UPT, UR22, 0x200, URZ ;  /* 0x0000020016088890 */ /* 0x000fe2000fffe0ff */
[----:B------:R-:W-:Y:S04]  /*4e60*/  @P0 R2UR UR51, R4 ;  /* 0x00000000043302ca */ /* 0x000fe800000e0000 */
[----:B------:R-:W-:Y:S01]  /*4e70*/  @!UP0 UPRMT UR6, UR4, 0x5410, URZ ;  /* 0x0000541004068896 */ /* 0x000fe200080000ff */
[----:B------:R-:W-:Y:S01]  /*4e80*/  @!P2 R2UR UR4, R0 ;  /* 0x000000000004a2ca */ /* 0x000fe200000e0000 */
[----:B------:R-:W-:Y:S01]  /*4e90*/  VOTEU.ALL UP0, P2 ;  /* 0x0000000000ff7886 */ /* 0x000fe20001000000 */
[----:B------:R-:W-:Y:S03]  /*4ea0*/  @!P2 IMAD.MOV.U32 R0, RZ, RZ, 0x2000 ;  /* 0x00002000ff00a424 */ /* 0x000fe600078e00ff */
[----:B------:R-:W-:Y:S01]  /*4eb0*/  IMAD.U32 R14, RZ, RZ, UR5 ;  /* 0x00000005ff0e7e24 */ /* 0x000fe2000f8e00ff */
[----:B------:R-:W-:Y:S01]  /*4ec0*/  @!UP0 UMOV UR9, UR25 ;  /* 0x0000001900098c82 */ /* 0x000fe20008000000 */
[----:B------:R-:W-:Y:S06]  /*4ed0*/  @!UP0 UMOV UR10, UR7 ;  /* 0x00000007000a8c82 */ /* 0x000fec0008000000 */
[----:B------:R-:W-:Y:S01]  /*4ee0*/  IMAD.U32 R15, RZ, RZ, UR4 ;  /* 0x00000004ff0f7e24 */ /* 0x000fe2000f8e00ff */
[----:B------:R-:W-:Y:S04]  /*4ef0*/  @!P2 R2UR UR4, R14 ;  /* 0x000000000e04a2ca */ /* 0x000fe800000e0000 */
[----:B------:R-:W-:Y:S11]  /*4f00*/  @!P2 R2UR UR5, R15 ;  /* 0x000000000f05a2ca */ /* 0x000ff600000e0000 */
[----:B------:R-:W-:Y:S02]  /*4f10*/  @!UPT UIADD3 URZ, UPT, UPT, URZ, URZ, URZ ;  /* 0x000000fffffff290 */ /* 0x000fe4000fffe0ff */
[----:B------:R1:W-:Y:S01]  /*4f20*/  @!UP0 UTMALDG.5D.IM2COL [UR8], [UR4], UR6 ;  /* 0x00000008040083b4 */ /* 0x0003e20008060006 */
[----:B------:R1:W-:Y:S01]  /*4f30*/  @!P2 SYNCS.ARRIVE.TRANS64.RED.A0TR RZ, [UR22+0xc0], R0 ;  /* 0x0000c000ffffa9a7 */ /* 0x0003e20008300416 */
[----:B------:R-:W-:Y:S01]  /*4f40*/  SYNCS.ARRIVE.TRANS64.RED.A1T0 RZ, [UR47], RZ ;  /* 0x000000ffffff79a7 */ /* 0x000fe2000810042f */
[----:B------:R-:W3:Y:S02]  /*4f50*/  SYNCS.PHASECHK.TRANS64.TRYWAIT P1, [UR22+0xd8], R9 ;  /* 0x0000d809ff0075a7 */ /* 0x000ee40008021116 */
[----:B-1-3--:R-:W-:Y:S05]  /*4f60*/  @!P1 BRA `(.L_x_76) ;  /* 0x0000004800f09947 */ /* 0x00afea0003800000 */
.L_x_152:
[----:B-1----:R-:W-:Y:S01]  /*4f70*/  @!P2 IMAD.MOV.U32 R0, RZ, 0x20, RZ ;  /* 0x00000020ff00a824 */ /* 0x002fe200078e00ff */
[----:B------:R-:W-:Y:S01]  /*4f80*/  @!P2 IADD3 R2, P0, PT, R12, 0x680, RZ ;  /* 0x000006800c02a810 */ /* 0x000fe20007f1e0ff */
[----:B------:R-:W-:Y:S01]  /*4f90*/  VOTEU.ALL UP0, P2 ;  /* 0x0000000000ff7886 */ /* 0x000fe20001000000 */
[----:B------:R-:W-:Y:S01]  /*4fa0*/  LOP3.LUT R10, R10, 0x1, RZ, 0x3c, !PT ;  /* 0x000000010a0a7812 */ /* 0x000fe200078e3cff */
[----:B------:R-:W-:Y:S01]  /*4fb0*/  @!P2 IMAD.MOV.U32 R0, RZ, 0x400, R0 ;  /* 0x00000400ff00a824 */ /* 0x000fe200078e0000 */
[----:B------:R-:W-:Y:S01]  /*4fc0*/  @!P2 R2UR UR5, R2 ;  /* 0x000000000205a2ca */ /* 0x000fe200000e0000 */
[----:B------:R-:W-:Y:S01]  /*4fd0*/  UIADD3 UR24, UPT, UPT, UR15, UR44, URZ ;  /* 0x0000002c0f187290 */ /* 0x000fe2000fffe0ff */
[----:B------:R-:W-:Y:S01]  /*4fe0*/  LOP3.LUT R8, R8, 0x1, RZ, 0x3c, !PT ;  /* 0x0000000108087812 */ /* 0x000fe200078e3cff */
[----:B------:R-:W-:Y:S01]  /*4ff0*/  @!UP0 UIADD3 UR8, UPT, UPT, UR22, 0x2200, URZ ;  /* 0x0000220016088890 */ /* 0x000fe2000fffe0ff */
[----:B------:R-:W-:Y:S01]  /*5000*/  @!P2 R2UR UR4, R0 ;  /* 0x000000000004a2ca */ /* 0x000fe200000e0000 */
[----:B------:R-:W-:Y:S01]  /*5010*/  @!P2 IMAD.X R0, RZ, RZ, R13, P0 ;  /* 0x000000ffff00a224 */ /* 0x000fe200000e060d */
[----:B------:R-:W-:Y:S02]  /*5020*/  @!UP0 UIADD3 UR10, UPT, UPT, UR7, 0x40, URZ ;  /* 0x00000040070a8890 */ /* 0x000fe4000fffe0ff */
[----:B------:R-:W-:Y:S02]  /*5030*/  @!UP0 UIADD3 UR9, UPT, UPT, UR22, 0xc8, URZ ;  /* 0x000000c816098890 */ /* 0x000fe4000fffe0ff */
[----:B------:R-:W-:Y:S02]  /*5040*/  UIADD3 UR50, UPT, UPT, UR16, UR38, URZ ;  /* 0x0000002610327290 */ /* 0x000fe4000fffe0ff */
[----:B------:R-:W-:Y:S01]  /*5050*/  UPLOP3.LUT UP4, UPT, UPT, UPT, UPT, 0x80, 0x8 ;  /* 0x000000000008789c */ /* 0x000fe20003f8f070 */
[----:B------:R-:W-:Y:S04]  /*5060*/  IMAD.U32 R4, RZ, RZ, UR5 ;  /* 0x00000005ff047e24 */ /* 0x000fe8000f8e00ff */
[----:B------:R-:W-:Y:S01]  /*5070*/  @!UP0 UPRMT UR6, UR4, 0x5410, URZ ;  /* 0x0000541004068896 */ /* 0x000fe200080000ff */
[----:B------:R-:W-:Y:S01]  /*5080*/  @!P2 R2UR UR4, R0 ;  /* 0x000000000004a2ca */ /* 0x000fe200000e0000 */
[----:B------:R-:W-:Y:S11]  /*5090*/  VOTEU.ALL UP0, P2 ;  /* 0x0000000000ff7886 */ /* 0x000ff60001000000 */
[----:B------:R-:W-:Y:S01]  /*50a0*/  @!UPT UIADD3 URZ, UPT, UPT, URZ, URZ, URZ ;  /* 0x000000fffffff290 */ /* 0x000fe2000fffe0ff */
[----:B------:R-:W-:Y:S01]  /*50b0*/  IMAD.U32 R5, RZ, RZ, UR4 ;  /* 0x00000004ff057e24 */ /* 0x000fe2000f8e00ff */
[----:B------:R-:W-:Y:S04]  /*50c0*/  @!P2 R2UR UR4, R4 ;  /* 0x000000000404a2ca */ /* 0x000fe800000e0000 */
[----:B------:R-:W-:Y:S11]  /*50d0*/  @!P2 R2UR UR5, R5 ;  /* 0x000000000505a2ca */ /* 0x000ff600000e0000 */
[----:B------:R-:W-:Y:S02]  /*50e0*/  @!UPT UIADD3 URZ, UPT, UPT, URZ, URZ, URZ ;  /* 0x000000fffffff290 */ /* 0x000fe4000fffe0ff */
[----:B------:R1:W-:Y:S01]  /*50f0*/  @!UP0 UTMALDG.5D.IM2COL [UR8], [UR4], UR6 ;  /* 0x00000008040083b4 */ /* 0x0003e20008060006 */
[----:B------:R1:W-:Y:S01]  /*5100*/  @!P2 SYNCS.ARRIVE.TRANS64.RED.A0TR RZ, [UR22+0xc8], R3 ;  /* 0x0000c803ffffa9a7 */ /* 0x0003e20008300416 */
[----:B------:R-:W-:Y:S01]  /*5110*/  SYNCS.ARRIVE.TRANS64.RED.A1T0 RZ, [UR46], RZ ;  /* 0x000000ffffff79a7 */ /* 0x000fe2000810042e */
[----:B------:R-:W-:Y:S05]  /*5120*/  BRA.U UP2, `(.L_x_77) ;  /* 0xfffffff102dc7547 */ /* 0x000fea000b83ffff */
[----:B-1----:R-:W-:-:S04]  /*5130*/  SHF.L.U32 R3, R10, 0x1f, RZ ;  /* 0x0000001f0a037819 */ /* 0x002fc800000006ff */
[----:B------:R-:W1:Y:S02]  /*5140*/  SYNCS.PHASECHK.TRANS64.TRYWAIT P0, [UR22+0xd0], R3 ;  /* 0x0000d003ff0075a7 */ /* 0x000e640008001116 */
[----:B-1----:R-:W-:Y:S05]  /*5150*/  @!P0 BRA `(.L_x_78) ;  /* 0x00000048008c8947 */ /* 0x002fea0003800000 */
.L_x_154:
[----:B-1----:R-:W-:-:S07]  /*5160*/  MOV R0, UR22 ;  /* 0x0000001600007c02 */ /* 0x002fce0008000f00 */
.L_x_79:
[----:B-1----:R-:W-:-:S04]  /*5170*/  SHF.L.U32 R3, R10, 0x1f, RZ ;  /* 0x0000001f0a037819 */ /* 0x002fc800000006ff */
[----:B------:R1:W3:Y:S03]  /*5180*/  SYNCS.PHASECHK.TRANS64.TRYWAIT P0, [R0+URZ+0xd8], R3 ;  /* 0x0000d803000075a7 */ /* 0x0002e600080011ff */
[----:B---3--:R-:W-:Y:S05]  /*5190*/  @!P0 NANOSLEEP.SYNCS 0x989680 ;  /* 0x009896800000895d */ /* 0x008fea0003900000 */
[----:B------:R-:W3:Y:S02]  /*51a0*/  @!P0 SYNCS.PHASECHK.TRANS64 P0, [R0+URZ+0xd8], R3 ;  /* 0x0000d803000085a7 */ /* 0x000ee400080010ff */
[----:B--23--:R-:W-:Y:S05]  /*51b0*/  @P0 EXIT ;  /* 0x000000000000094d */ /* 0x00cfea0003800000 */
[----:B------:R-:W-:Y:S05]  /*51c0*/  BRA `(.L_x_79) ;  /* 0xfffffffc00e87947 */ /* 0x000fea000383ffff */
.L_x_68:
[----:B------:R-:W-:-:S06]  /*51d0*/  UISETP.GE.AND UP0, UPT, UR18, 0x4, UPT ;  /* 0x000000041200788c */ /* 0x000fcc000bf06270 */
[----:B------:R-:W-:-:S13]  /*51e0*/  PLOP3.LUT P0, PT, PT, PT, UP0, 0x80, 0x8 ;  /* 0x000000000008781c */ /* 0x000fda0003f0f008 */
[----:B-1----:R-:W-:Y:S05]  /*51f0*/  @!P0 EXIT ;  /* 0x000000000000894d */ /* 0x002fea0003800000 */
[----:B------:R-:W1:Y:S08]  /*5200*/  S2UR UR4, SR_CgaCtaId ;  /* 0x00000000000479c3 */ /* 0x000e700000008800 */
[----:B------:R-:W-:Y:S01]  /*5210*/  BAR.SYNC.DEFER_BLOCKING 0x6, 0xa0 ;  /* 0x0182800000007b1d */ /* 0x000fe20000010000 */
[C---:B------:R-:W-:Y:S01]  /*5220*/  IMAD.SHL.U32 R4, R166.reuse, 0x40, RZ ;  /* 0x00000040a6047824 */ /* 0x040fe200078e00ff */
[C---:B------:R-:W-:Y:S01]  /*5230*/  SHF.L.U32 R69, R166.reuse, 0x10, RZ ;  /* 0x00000010a6457819 */ /* 0x040fe200000006ff */
[C---:B------:R-:W-:Y:S01]  /*5240*/  IMAD.SHL.U32 R165, R166.reuse, 0x8, RZ ;  /* 0x00000008a6a57824 */ /* 0x040fe200078e00ff */
[----:B------:R-:W-:Y:S01]  /*5250*/  LOP3.LUT R168, R166, 0x60, RZ, 0xc0, !PT ;  /* 0x00000060a6a87812 */ /* 0x000fe200078ec0ff */
[----:B------:R-:W-:Y:S01]  /*5260*/  IMAD.MOV.U32 R68, RZ, RZ, RZ ;  /* 0x000000ffff447224 */ /* 0x000fe200078e00ff */
[----:B------:R-:W-:-:S02]  /*5270*/  UMOV UR49, 0x400 ;  /* 0x0000040000317882 */ /* 0x000fc40000000000 */
[----:B------:R-:W2:Y:S01]  /*5280*/  LDC.64 R154, c[0x0][0x9b0] ;  /* 0x00026c00ff9a7b82 */ /* 0x000ea20000000a00 */
[----:B------:R-:W-:Y:S01]  /*5290*/  LOP3.LUT R6, R4, 0x180, RZ, 0xc0, !PT ;  /* 0x0000018004067812 */ /* 0x000fe200078ec0ff */
[----:B------:R-:W-:Y:S01]  /*52a0*/  IMAD.MOV.U32 R164, RZ, RZ, RZ ;  /* 0x000000ffffa47224 */ /* 0x000fe200078e00ff */
[----:B------:R-:W-:Y:S02]  /*52b0*/  LOP3.LUT R167, R166, 0x2, RZ, 0xc0, !PT ;  /* 0x00000002a6a77812 */ /* 0x000fe400078ec0ff */
[----:B------:R-:W-:Y:S02]  /*52c0*/  CS2R R162, SRZ ;  /* 0x0000000000a27805 */ /* 0x000fe4000001ff00 */
[----:B------:R-:W-:Y:S01]  /*52d0*/  LOP3.LUT R165, R6, 0x30, R165, 0xf8, !PT ;  /* 0x0000003006a57812 */ /* 0x000fe200078ef8a5 */
[----:B------:R-:W-:Y:S01]  /*52e0*/  IMAD.MOV.U32 R161, RZ, RZ, RZ ;  /* 0x000000ffffa17224 */ /* 0x000fe200078e00ff */
[----:B------:R-:W-:Y:S01]  /*52f0*/  LOP3.LUT R166, R166, 0x4, RZ, 0xc0, !PT ;  /* 0x00000004a6a67812 */ /* 0x000fe200078ec0ff */
[----:B------:R-:W3:Y:S01]  /*5300*/  LDC.64 R152, c[0x0][0x9a8] ;  /* 0x00026a00ff987b82 */ /* 0x000ee20000000a00 */
[----:B------:R-:W-:Y:S01]  /*5310*/  LOP3.LUT R165, R165, 0x1e40, R4, 0xf8, !PT ;  /* 0x00001e40a5a57812 */ /* 0x000fe200078ef804 */
[----:B------:R-:W4:Y:S01]  /*5320*/  LDCU UR60, c[0x0][0x370] ;  /* 0x00006e00ff3c77ac */ /* 0x000f220008000800 */
[----:B------:R-:W-:Y:S01]  /*5330*/  LOP3.LUT R69, R69, 0x600000, RZ, 0xc0, !PT ;  /* 0x0060000045457812 */ /* 0x000fe200078ec0ff */
[----:B------:R-:W-:Y:S01]  /*5340*/  IMAD.MOV R180, RZ, RZ, -R166 ;  /* 0x000000ffffb47224 */ /* 0x000fe200078e0aa6 */
[----:B------:R-:W-:Y:S01]  /*5350*/  IADD3 R182, PT, PT, -R166, 0x2, RZ ;  /* 0x00000002a6b67810 */ /* 0x000fe20007ffe1ff */
[----:B------:R-:W2:Y:S01]  /*5360*/  LDCU UR48, c[0x0][0xc0c] ;  /* 0x00018180ff3077ac */ /* 0x000ea20008000800 */
[----:B------:R-:W-:Y:S01]  /*5370*/  IADD3 R181, PT, PT, -R167, RZ, RZ ;  /* 0x000000ffa7b57210 */ /* 0x000fe20007ffe1ff */
[----:B-1----:R-:W-:Y:S01]  /*5380*/  ULEA UR49, UR4, UR49, 0x18 ;  /* 0x0000003104317291 */ /* 0x002fe2000f8ec0ff */
[----:B------:R-:W1:Y:S05]  /*5390*/  LDCU.128 UR4, c[0x0][0xb80] ;  /* 0x00017000ff0477ac */ /* 0x000e6a0008000c00 */
[----:B------:R-:W-:Y:S01]  /*53a0*/  VIADD R183, R165, UR49 ;  /* 0x00000031a5b77c36 */ /* 0x000fe20008000000 */
[----:B------:R-:W2:Y:S02]  /*53b0*/  LDCU UR38, c[0x0][0xc30] ;  /* 0x00018600ff2677ac */ /* 0x000ea40008000800 */
[----:B------:R-:W4:Y:S01]  /*53c0*/  LDS R2, [UR49+0x140] ;  /* 0x00014031ff027984 */ /* 0x000f220008000800 */
[----:B------:R-:W-:Y:S01]  /*53d0*/  VIADD R183, R183, 0x200 ;  /* 0x00000200b7b77836 */ /* 0x000fe20000000000 */
[----:B------:R-:W2:Y:S01]  /*53e0*/  LDCU.64 UR54, c[0x0][0x988] ;  /* 0x00013100ff3677ac */ /* 0x000ea20008000a00 */
[----:B------:R-:W2:Y:S01]  /*53f0*/  LDCU.64 UR46, c[0x0][0xc28] ;  /* 0x00018500ff2e77ac */ /* 0x000ea20008000a00 */
[----:B------:R-:W2:Y:S01]  /*5400*/  LDCU.64 UR62, c[0x0][0x990] ;  /* 0x00013200ff3e77ac */ /* 0x000ea20008000a00 */
[----:B-1----:R-:W-:Y:S01]  /*5410*/  IMAD.U32 R178, RZ, RZ, UR4 ;  /* 0x00000004ffb27e24 */ /* 0x002fe2000f8e00ff */
[----:B------:R-:W-:Y:S01]  /*5420*/  MOV R175, UR7 ;  /* 0x0000000700af7c02 */ /* 0x000fe20008000f00 */
[----:B------:R-:W-:Y:S01]  /*5430*/  IMAD.U32 R177, RZ, RZ, UR5 ;  /* 0x00000005ffb17e24 */ /* 0x000fe2000f8e00ff */
[----:B------:R-:W1:Y:S01]  /*5440*/  LDCU.128 UR56, c[0x0][0xc10] ;  /* 0x00018200ff3877ac */ /* 0x000e620008000c00 */
[----:B------:R-:W-:Y:S01]  /*5450*/  IMAD.U32 R176, RZ, RZ, UR6 ;  /* 0x00000006ffb07e24 */ /* 0x000fe2000f8e00ff */
[----:B------:R-:W2:Y:S01]  /*5460*/  LDCU.128 UR4, c[0x0][0xb90] ;  /* 0x00017200ff0477ac */ /* 0x000ea20008000c00 */
[----:B------:R-:W1:Y:S01]  /*5470*/  LDCU UR53, c[0x0][0x374] ;  /* 0x00006e80ff3577ac */ /* 0x000e620008000800 */
[----:B--2---:R-:W-:Y:S01]  /*5480*/  MOV R174, UR4 ;  /* 0x0000000400ae7c02 */ /* 0x004fe20008000f00 */
[----:B------:R-:W-:Y:S01]  /*5490*/  IMAD.U32 R173, RZ, RZ, UR5 ;  /* 0x00000005ffad7e24 */ /* 0x000fe2000f8e00ff */
[----:B------:R-:W-:Y:S01]  /*54a0*/  UIADD3 UR4, UPT, UPT, UR49, 0x4200, URZ ;  /* 0x0000420031047890 */ /* 0x000fe2000fffe0ff */
[----:B------:R-:W-:Y:S01]  /*54b0*/  IMAD.U32 R172, RZ, RZ, UR6 ;  /* 0x00000006ffac7e24 */ /* 0x000fe2000f8e00ff */
[----:B------:R-:W-:Y:S01]  /*54c0*/  UIADD3 UR5, UPT, UPT, UR49, 0x200, URZ ;  /* 0x0000020031057890 */ /* 0x000fe2000fffe0ff */
[C---:B----4-:R-:W-:Y:S01]  /*54d0*/  VIADD R3, R2.reuse, 0x80 ;  /* 0x0000008002037836 */ /* 0x050fe20000000000 */
[----:B------:R-:W-:-:S02]  /*54e0*/  LOP3.LUT R2, R2, 0xffff, RZ, 0xc0, !PT ;  /* 0x0000ffff02027812 */ /* 0x000fc400078ec0ff */
[----:B------:R-:W-:Y:S02]  /*54f0*/  MOV R171, UR7 ;  /* 0x0000000700ab7c02 */ /* 0x000fe40008000f00 */
[----:B------:R-:W-:Y:S01]  /*5500*/  LOP3.LUT R3, R3, 0xffff, RZ, 0xc0, !PT ;  /* 0x0000ffff03037812 */ /* 0x000fe200078ec0ff */
[----:B------:R-:W-:Y:S01]  /*5510*/  IMAD.U32 R185, RZ, RZ, UR5 ;  /* 0x00000005ffb97e24 */ /* 0x000fe2000f8e00ff */
[----:B------:R-:W-:-:S03]  /*5520*/  MOV R184, UR4 ;  /* 0x0000000400b87c02 */ /* 0x000fc60008000f00 */
[----:B-1-3--:R2:W-:Y:S04]  /*5530*/  STL.64 [R1], R2 ;  /* 0x0000000201007387 */ /* 0x00a5e80000100a00 */
.L_x_106:
[----:B--2---:R-:W-:Y:S04]  /*5540*/  SHF.L.U32 R3, R163, 0x1f, RZ ;  /* 0x0000001fa3037819 */ /* 0x004fe800000006ff */
[----:B-1----:R-:W1:Y:S02]  /*5550*/  SYNCS.PHASECHK.TRANS64.TRYWAIT P0, [UR49+0xf0], R3 ;  /* 0x0000f003ff0075a7 */ /* 0x002e640008001131 */
[----:B-1----:R-:W-:Y:S05]  /*5560*/  @!P0 BRA `(.L_x_80) ;  /* 0x0000004400a08947 */ /* 0x002fea0003800000 */
.L_x_156:
[----:B------:R-:W2:Y:S01]  /*5570*/  LDS.128 R4, [UR49+0x130] ;  /* 0x00013031ff047984 */ /* 0x000ea20008000c00 */
[----:B------:R-:W-:Y:S01]  /*5580*/  UIADD3 UR4, UPT, UPT, UR49, 0xf8, URZ ;  /* 0x000000f831047890 */ /* 0x000fe2000fffe0ff */
[----:B------:R-:W-:Y:S01]  /*5590*/  IMAD R2, R68, 0x4, R1 ;  /* 0x0000000444027824 */ /* 0x000fe200078e0201 */
[----:B------:R-:W-:Y:S01]  /*55a0*/  UISETP.GE.AND UP0, UPT, UR39, 0x1, UPT ;  /* 0x000000012700788c */ /* 0x000fe2000bf06270 */
[----:B------:R-:W-:Y:S01]  /*55b0*/  @!PT LDS RZ, [RZ] ;  /* 0x00000000fffff984 */ /* 0x000fe20000000800 */
[----:B------:R-:W-:Y:S01]  /*55c0*/  @!PT LDS RZ, [RZ] ;  /* 0x00000000fffff984 */ /* 0x000fe20000000800 */
[----:B------:R-:W-:Y:S01]  /*55d0*/  @!PT LDS RZ, [RZ] ;  /* 0x00000000fffff984 */ /* 0x000fe20000000800 */
[----:B------:R-:W-:Y:S01]  /*55e0*/  @!PT LDS RZ, [RZ] ;  /* 0x00000000fffff984 */ /* 0x000fe20000000800 */
[----:B------:R3:W-:Y:S06]  /*55f0*/  MEMBAR.ALL.CTA ;  /* 0x0000000000007992 */ /* 0x0007ec0000008000 */
[----:B---3--:R-:W3:Y:S01]  /*5600*/  FENCE.VIEW.ASYNC.S ;  /* 0x00000000000073c6 */ /* 0x008ee20000000000 */
[----:B------:R-:W-:Y:S09]  /*5610*/  UPRMT UR4, URZ, 0x654, UR4 ;  /* 0x00000654ff047896 */ /* 0x000ff20008000004 */
[----:B---3--:R-:W-:Y:S01]  /*5620*/  SYNCS.ARRIVE.TRANS64.RED.A1T0 RZ, [UR4], RZ ;  /* 0x000000ffffff79a7 */ /* 0x008fe20008100404 */
[----:B------:R-:W5:Y:S01]  /*5630*/  LDL R2, [R2] ;  /* 0x0000000002027983 */ /* 0x000f620000100800 */
[----:B--2---:R-:W-:Y:S11]  /*5640*/  LOP3.LUT P0, RZ, R6, 0x1, RZ, 0xc0, !PT ;  /* 0x0000000106ff7812 */ /* 0x004ff6000780c0ff */
[----:B------:R-:W-:Y:S02]  /*5650*/  @!UPT UIADD3 URZ, UPT, UPT, URZ, URZ, URZ ;  /* 0x000000fffffff290 */ /* 0x000fe4000fffe0ff */
[----:B------:R-:W-:Y:S01]  /*5660*/  VOTEU.ANY UP1, P0 ;  /* 0x0000000000ff7886 */ /* 0x000fe20000020100 */
[----:B------:R-:W-:Y:S01]  /*5670*/  PLOP3.LUT P0, PT, PT, PT, UP1, 0x80, 0x8 ;  /* 0x000000000008781c */ /* 0x000fe20003f0f018 */
[----:B------:R-:W-:Y:S11]  /*5680*/  UP2UR UR52, UPR, URZ, 0x2 ;  /* 0x00000002ff347883 */ /* 0x000ff60008000000 */
[----:B------:R-:W-:Y:S01]  /*5690*/  @!UPT UIADD3 URZ, UPT, UPT, URZ, URZ, URZ ;  /* 0x000000fffffff290 */ /* 0x000fe2000fffe0ff */
[----:B-1----:R-:W-:Y:S02]  /*56a0*/  @P0 MOV R3, R4 ;  /* 0x0000000400030202 */ /* 0x002fe40000000f00 */
[----:B------:R-:W-:Y:S02]  /*56b0*/  @P0 LOP3.LUT R0, R5, 0xffff, RZ, 0xc0, !PT ;  /* 0x0000ffff05000812 */ /* 0x000fe400078ec0ff */
[----:B------:R-:W-:Y:S02]  /*56c0*/  @P0 R2UR UR5, R3 ;  /* 0x00000000030502ca */ /* 0x000fe400000e0000 */
[----:B------:R-:W-:Y:S11]  /*56d0*/  @P0 R2UR UR4, R0 ;  /* 0x00000000000402ca */ /* 0x000ff600000e0000 */
[----:B------:R-:W-:Y:S02]  /*56e0*/  @UP1 UMOV UR37, UR5 ;  /* 0x0000000500251c82 */ /* 0x000fe40008000000 */
[----:B------:R-:W-:Y:S01]  /*56f0*/  @UP1 UMOV UR36, UR4 ;  /* 0x0000000400241c82 */ /* 0x000fe20008000000 */
[----:B------:R-:W-:Y:S05]  /*5700*/  BRA.U !UP0, `(.L_x_81) ;  /* 0x0000000108cc7547 */ /* 0x000fea000b800000 */
[----:B------:R-:W1:Y:S01]  /*5710*/  LDCU UR9, c[0x0][0xc20] ;  /* 0x00018400ff0977ac */ /* 0x000e620008000800 */
[----:B------:R-:W-:Y:S02]  /*5720*/  UIMAD.WIDE.U32 UR4, UR53, UR59, URZ ;  /* 0x0000003b350472a5 */ /* 0x000fe4000f8e00ff */
[----:B------:R-:W-:Y:S02]  /*5730*/  UIMAD.WIDE.U32 UR6, UR60, UR56, URZ ;  /* 0x000000383c0672a5 */ /* 0x000fe4000f8e00ff */
[----:B------:R-:W-:Y:S02]  /*5740*/  UIMAD.WIDE.U32 UR10, UR36, UR59, URZ ;  /* 0x0000003b240a72a5 */ /* 0x000fe4000f8e00ff */
[----:B------:R-:W-:Y:S02]  /*5750*/  UISETP.NE.AND UP0, UPT, UR58, 0x1, UPT ;  /* 0x000000013a00788c */ /* 0x000fe4000bf05270 */
[----:B------:R-:W-:Y:S02]  /*5760*/  UISETP.NE.AND UP1, UPT, UR48, 0x1, UPT ;  /* 0x000000013000788c */ /* 0x000fe4000bf25270 */
[----:B------:R-:W-:Y:S02]  /*5770*/  UISETP.NE.AND UP2, UPT, UR39, 0x1, UPT ;  /* 0x000000012700788c */ /* 0x000fe4000bf45270 */
[----:B------:R-:W-:Y:S01]  /*5780*/  UIMAD.WIDE.U32 UR12, UR37, UR56, URZ ;  /* 0x00000038250c72a5 */ /* 0x000fe2000f8e00ff */
[----:B------:R-:W-:Y:S01]  /*5790*/  UMOV UR4, UR5 ;  /* 0x0000000500047c82 */ /* 0x000fe20008000000 */
[----:B------:R-:W-:Y:S01]  /*57a0*/  UMOV UR6, UR11 ;  /* 0x0000000b00067c82 */ /* 0x000fe20008000000 */
[----:B-1----:R-:W-:Y:S03]  /*57b0*/  USHF.R.U32.HI UR8, URZ, UR9, UR4 ;  /* 0x00000009ff087299 */ /* 0x002fe60008011604 */
[----:B------:R-:W-:Y:S02]  /*57c0*/  UMOV UR4, UR7 ;  /* 0x0000000700047c82 */ /* 0x000fe40008000000 */
[----:B------:R-:W-:Y:S02]  /*57d0*/  USHF.R.U32.HI UR5, URZ, UR57, UR4 ;  /* 0x00000039ff057299 */ /* 0x000fe40008011604 */
[----:B------:R-:W-:Y:S02]  /*57e0*/  USEL UR4, UR53, UR8, !UP0 ;  /* 0x0000000835047287 */ /* 0x000fe4000c000000 */
[----:B------:R-:W-:Y:S02]  /*57f0*/  USHF.R.U32.HI UR8, URZ, UR9, UR6 ;  /* 0x00000009ff087299 */ /* 0x000fe40008011606 */
[----:B------:R-:W-:Y:S02]  /*5800*/  UIMAD.WIDE.U32 UR6, UR4, UR46, URZ ;  /* 0x0000002e040672a5 */ /* 0x000fe4000f8e00ff */
[----:B------:R-:W-:Y:S02]  /*5810*/  USEL UR9, UR60, UR5, !UP1 ;  /* 0x000000053c097287 */ /* 0x000fe4000c800000 */
[----:B------:R-:W-:Y:S02]  /*5820*/  USEL UR8, UR36, UR8, !UP0 ;  /* 0x0000000824087287 */ /* 0x000fe4000c000000 */
[----:B------:R-:W-:Y:S01]  /*5830*/  UIMAD.WIDE.U32 UR10, UR9, UR46, URZ ;  /* 0x0000002e090a72a5 */ /* 0x000fe2000f8e00ff */
[----:B------:R-:W-:Y:S01]  /*5840*/  UMOV UR6, UR7 ;  /* 0x0000000700067c82 */ /* 0x000fe20008000000 */
[----:B------:R-:W-:Y:S01]  /*5850*/  UMOV UR5, UR13 ;  /* 0x0000000d00057c82 */ /* 0x000fe20008000000 */
[----:B------:R-:W-:Y:S02]  /*5860*/  @UP2 USHF.R.U32.HI UR4, URZ, UR47, UR6 ;  /* 0x0000002fff042299 */ /* 0x000fe40008011606 */
[----:B------:R-:W-:Y:S02]  /*5870*/  USHF.R.U32.HI UR5, URZ, UR57, UR5 ;  /* 0x00000039ff057299 */ /* 0x000fe40008011605 */
[----:B------:R-:W-:Y:S02]  /*5880*/  UIMAD UR4, UR39, UR4, URZ ;  /* 0x00000004270472a4 */ /* 0x000fe4000f8e02ff */
[----:B------:R-:W-:Y:S02]  /*5890*/  USEL UR5, UR37, UR5, !UP1 ;  /* 0x0000000525057287 */ /* 0x000fe4000c800000 */
[----:B------:R-:W-:Y:S01]  /*58a0*/  UISETP.GE.AND UP0, UPT, UR8, UR4, UPT ;  /* 0x000000040800728c */ /* 0x000fe2000bf06270 */
[----:B------:R-:W-:Y:S01]  /*58b0*/  UMOV UR6, UR11 ;  /* 0x0000000b00067c82 */ /* 0x000fe20008000000 */
[----:B------:R-:W-:Y:S02]  /*58c0*/  UIMAD.WIDE.U32 UR10, UR8, UR46, URZ ;  /* 0x0000002e080a72a5 */ /* 0x000fe4000f8e00ff */
[----:B------:R-:W-:Y:S04]  /*58d0*/  @UP2 USHF.R.U32.HI UR9, URZ, UR47, UR6 ;  /* 0x0000002fff092299 */ /* 0x000fe80008011606 */
[----:B------:R-:W-:Y:S01]  /*58e0*/  UIMAD UR6, UR39, UR9, URZ ;  /* 0x00000009270672a4 */ /* 0x000fe2000f8e02ff */
[----:B------:R-:W-:Y:S03]  /*58f0*/  UMOV UR4, UR11 ;  /* 0x0000000b00047c82 */ /* 0x000fe60008000000 */
[----:B------:R-:W-:Y:S02]  /*5900*/  UISETP.GE.OR UP0, UPT, UR5, UR6, UP0 ;  /* 0x000000060500728c */ /* 0x000fe40008706670 */
[----:B------:R-:W-:Y:S02]  /*5910*/  USHF.R.U32.HI UR4, URZ, UR47, UR4 ;  /* 0x0000002fff047299 */ /* 0x000fe40008011604 */
[----:B------:R-:W-:Y:S02]  /*5920*/  UIMAD.WIDE.U32 UR6, UR5, UR46, URZ ;  /* 0x0000002e050672a5 */ /* 0x000fe4000f8e00ff */
[----:B------:R-:W-:Y:S02]  /*5930*/  USEL UR11, UR8, UR4, !UP2 ;  /* 0x00000004080b7287 */ /* 0x000fe4000d000000 */
[----:B------:R-:W-:Y:S02]  /*5940*/  UIADD3 UR6, UPT, UPT, -UR5, URZ, URZ ;  /* 0x000000ff05067290 */ /* 0x000fe4000fffe1ff */
[----:B------:R-:W-:Y:S02]  /*5950*/  UIADD3 UR10, UPT, UPT, -UR11, URZ, URZ ;  /* 0x000000ff0b0a7290 */ /* 0x000fe4000fffe1ff */
[----:B------:R-:W-:Y:S02]  /*5960*/  UIMAD UR6, UR48, UR6, UR37 ;  /* 0x00000006300672a4 */ /* 0x000fe4000f8e0225 */
[----:B------:R-:W-:Y:S01]  /*5970*/  UIMAD UR10, UR39, UR10, UR8 ;  /* 0x0000000a270a72a4 */ /* 0x000fe2000f8e0208 */
[----:B------:R-:W-:Y:S01]  /*5980*/  @!UP0 UMOV UR4, UR7 ;  /* 0x0000000700048c82 */ /* 0x000fe20008000000 */
[----:B------:R-:W-:Y:S02]  /*5990*/  UIADD3 UR7, UPT, UPT, -UR8, URZ, URZ ;  /* 0x000000ff08077290 */ /* 0x000fe4000fffe1ff */
[----:B------:R-:W-:Y:S04]  /*59a0*/  @!UP0 USHF.R.U32.HI UR4, URZ, UR47, UR4 ;  /* 0x0000002fff048299 */ /* 0x000fe80008011604 */
[----:B------:R-:W-:Y:S04]  /*59b0*/  @!UP0 USEL UR4, UR5, UR4, !UP2 ;  /* 0x0000000405048287 */ /* 0x000fe8000d000000 */
[----:B------:R-:W-:Y:S02]  /*59c0*/  @!UP0 UIMAD UR9, UR9, UR10, UR4 ;  /* 0x0000000a090982a4 */ /* 0x000fe4000f8e0204 */
[----:B------:R-:W-:Y:S02]  /*59d0*/  @!UP0 UIADD3 UR10, UPT, UPT, UR11, -UR4, URZ ;  /* 0x800000040b0a8290 */ /* 0x000fe4000fffe0ff */
[----:B------:R-:W-:Y:S02]  /*59e0*/  UIMAD UR4, UR58, UR7, UR36 ;  /* 0x000000073a0472a4 */ /* 0x000fe4000f8e0224 */
[----:B------:R-:W-:Y:S03]  /*59f0*/  @!UP0 UIMAD UR8, UR10, UR39, UR5 ;  /* 0x000000270a0882a4 */ /* 0x000fe6000f8e0205 */
[----:B------:R-:W-:Y:S02]  /*5a00*/  @!UP0 UMOV UR5, UR9 ;  /* 0x0000000900058c82 */ /* 0x000fe40008000000 */
[----:B------:R-:W-:Y:S02]  /*5a10*/  UIMAD UR37, UR5, UR48, UR6 ;  /* 0x00000030052572a4 */ /* 0x000fe4000f8e0206 */
[----:B------:R-:W-:Y:S11]  /*5a20*/  UIMAD UR36, UR8, UR58, UR4 ;  /* 0x0000003a082472a4 */ /* 0x000ff6000f8e0204 */
[----:B------:R-:W-:Y:S01]  /*5a30*/  @!UPT UIADD3 URZ, UPT, UPT, URZ, URZ, URZ ;  /* 0x000000fffffff290 */ /* 0x000fe2000fffe0ff */
.L_x_81:
[----:B------:R-:W-:Y:S01]  /*5a40*/  UISETP.NE.AND UP0, UPT, UR38, 0x1, UPT ;  /* 0x000000012600788c */ /* 0x000fe2000bf05270 */
[----:B------:R-:W-:Y:S01]  /*5a50*/  @P0 SHF.R.U32.HI R4, RZ, 0x10, R5 ;  /* 0x00000010ff040819 */ /* 0x000fe20000011605 */
[----:B------:R-:W-:Y:S02]  /*5a60*/  UIADD3 UR11, UPT, UPT, UR49, 0x200, URZ ;  /* 0x00000200310b7890 */ /* 0x000fe4000fffe0ff */
[----:B------:R-:W-:Y:S01]  /*5a70*/  USHF.L.U32 UR41, UR24, 0x7, URZ ;  /* 0x0000000718297899 */ /* 0x000fe200080006ff */
[----:B------:R-:W-:Y:S06]  /*5a80*/  @P0 R2UR UR61, R4 ;  /* 0x00000000043d02ca */ /* 0x000fec00000e0000 */
[----:B------:R-:W1:Y:S01]  /*5a90*/  @!UP0 LDCU.128 UR12, c[0x0][0xc10] ;  /* 0x00018200ff0c87ac */ /* 0x000e620008000c00 */
[----:B------:R-:W2:Y:S01]  /*5aa0*/  @!UP0 LDCU UR5, c[0x0][0xc0c] ;  /* 0x00018180ff0587ac */ /* 0x000ea20008000800 */
[----:B------:R-:W3:Y:S01]  /*5ab0*/  @!UP0 LDCU UR10, c[0x0][0xc20] ;  /* 0x00018400ff0a87ac */ /* 0x000ee20008000800 */
[----:B-1----:R-:W-:Y:S02]  /*5ac0*/  UIMAD.WIDE.U32 UR8, UR37, UR12, URZ ;  /* 0x0000000c250872a5 */ /* 0x002fe4000f8e00ff */
[----:B------:R-:W-:Y:S02]  /*5ad0*/  UIMAD.WIDE.U32 UR6, UR36, UR15, URZ ;  /* 0x0000000f240672a5 */ /* 0x000fe4000f8e00ff */
[----:B------:R-:W-:Y:S03]  /*5ae0*/  @!UP0 UISETP.NE.AND UP1, UPT, UR14, 0x1, UPT ;  /* 0x000000010e00888c */ /* 0x000fe6000bf25270 */
[----:B------:R-:W-:Y:S01]  /*5af0*/  @!UP0 UMOV UR4, UR9 ;  /* 0x0000000900048c82 */ /* 0x000fe20008000000 */
[----:B--2---:R-:W-:Y:S02]  /*5b00*/  @!UP0 UISETP.NE.AND UP2, UPT, UR5, 0x1, UPT ;  /* 0x000000010500888c */ /* 0x004fe4000bf45270 */
[----:B------:R-:W-:Y:S01]  /*5b10*/  @!UP0 USHF.R.U32.HI UR4, URZ, UR13, UR4 ;  /* 0x0000000dff048299 */ /* 0x000fe20008011604 */
[----:B------:R-:W-:Y:S02]  /*5b20*/  @!UP0 UMOV UR6, UR7 ;  /* 0x0000000700068c82 */ /* 0x000fe40008000000 */
[----:B---3--:R-:W-:Y:S02]  /*5b30*/  @!UP0 USHF.R.U32.HI UR6, URZ, UR10, UR6 ;  /* 0x0000000aff068299 */ /* 0x008fe40008011606 */
[----:B------:R-:W-:Y:S02]  /*5b40*/  @!UP0 USEL UR7, UR37, UR4, !UP2 ;  /* 0x0000000425078287 */ /* 0x000fe4000d000000 */
[----:B------:R-:W-:Y:S04]  /*5b50*/  @!UP0 USEL UR6, UR36, UR6, !UP1 ;  /* 0x0000000624068287 */ /* 0x000fe8000c800000 */
[----:B------:R-:W-:Y:S02]  /*5b60*/  @!UP0 UIADD3 UR4, UPT, UPT, -UR7, UR6, URZ ;  /* 0x0000000607048290 */ /* 0x000fe4000fffe1ff */
[----:B------:R-:W-:Y:S02]  /*5b70*/  @!UP0 UIADD3 UR6, UPT, UPT, UR7, -UR6, URZ ;  /* 0x8000000607068290 */ /* 0x000fe4000fffe0ff */
[----:B------:R-:W-:Y:S02]  /*5b80*/  @!UP0 UIMAD UR37, UR4, UR5, UR37 ;  /* 0x00000005042582a4 */ /* 0x000fe4000f8e0225 */
[----:B------:R-:W-:Y:S02]  /*5b90*/  @!UP0 UIMAD UR36, UR6, UR14, UR36 ;  /* 0x0000000e062482a4 */ /* 0x000fe4000f8e0224 */
[----:B------:R-:W-:Y:S09]  /*5ba0*/  ULOP3.LUT UP0, URZ, UR11, 0x1b0, URZ, 0xc0, !UPT ;  /* 0x000001b00bff7892 */ /* 0x000ff2000f80c0ff */
[----:B------:R-:W-:Y:S05]  /*5bb0*/  BRA.U !UP0, `(.L_x_82) ;  /* 0x0000000108407547 */ /* 0x000fea000b800000 */
[----:B------:R-:W1:Y:S01]  /*5bc0*/  LDCU.64 UR8, c[0x4][0x80] ;  /* 0x01001000ff0877ac */ /* 0x000e620008000a00 */
[----:B------:R-:W-:Y:S01]  /*5bd0*/  MOV R15, 0x0 ;  /* 0x00000000000f7802 */ /* 0x000fe20000000f00 */
[----:B------:R-:W-:Y:S02]  /*5be0*/  HFMA2 R12, -RZ, RZ, 0, 5.9604644775390625e-08 ;  /* 0x00000001ff0c7431 */ /* 0x000fe400000001ff */
[----:B------:R-:W-:Y:S02]  /*5bf0*/  IMAD.MOV.U32 R8, RZ, RZ, 0x70 ;  /* 0x00000070ff087424 */ /* 0x000fe400078e00ff */
[----:B------:R-:W-:Y:S01]  /*5c00*/  IMAD.MOV.U32 R13, RZ, RZ, RZ ;  /* 0x000000ffff0d7224 */ /* 0x000fe200078e00ff */
[----:B------:R-:W2:Y:S01]  /*5c10*/  LDCU.64 UR6, c[0x4][0x88] ;  /* 0x01001100ff0677ac */ /* 0x000ea20008000a00 */
[----:B------:R-:W3:Y:S01]  /*5c20*/  LDC.64 R14, c[0x4][R15] ;  /* 0x010000000f0e7b82 */ /* 0x000ee20000000a00 */
[----:B------:R-:W4:Y:S01]  /*5c30*/  LDCU.64 UR4, c[0x4][0x8] ;  /* 0x01000100ff0477ac */ /* 0x000f220008000a00 */
[----:B-1----:R-:W-:Y:S01]  /*5c40*/  MOV R5, UR9 ;  /* 0x0000000900057c02 */ /* 0x002fe20008000f00 */
[----:B------:R-:W-:Y:S01]  /*5c50*/  IMAD.U32 R4, RZ, RZ, UR8 ;  /* 0x00000008ff047e24 */ /* 0x000fe2000f8e00ff */
[----:B--2---:R-:W-:Y:S01]  /*5c60*/  MOV R7, UR7 ;  /* 0x0000000700077c02 */ /* 0x004fe20008000f00 */
[----:B------:R-:W-:Y:S01]  /*5c70*/  IMAD.U32 R6, RZ, RZ, UR6 ;  /* 0x00000006ff067e24 */ /* 0x000fe2000f8e00ff */
[----:B----4-:R-:W-:Y:S01]  /*5c80*/  MOV R11, UR5 ;  /* 0x00000005000b7c02 */ /* 0x010fe20008000f00 */
[----:B------:R-:W-:Y:S02]  /*5c90*/  IMAD.U32 R10, RZ, RZ, UR4 ;  /* 0x00000004ff0a7e24 */ /* 0x000fe4000f8e00ff */
[----:B------:R-:W-:Y:S07]  /*5ca0*/  LEPC R20, `(.L_x_82) ;  /* 0x000000001014794e */ /* 0x000fee0000000000 */
[----:B---3-5:R-:W-:Y:S05]  /*5cb0*/  CALL.ABS.NOINC R14 ;  /* 0x000000000e007343 */ /* 0x028fea0003c00000 */
.L_x_82:
[----:B------:R-:W-:Y:S01]  /*5cc0*/  LOP3.LUT P0, RZ, R184, 0x1b0, RZ, 0xc0, !PT ;  /* 0x000001b0b8ff7812 */ /* 0x000fe2000780c0ff */
[----:B------:R-:W-:Y:S11]  /*5cd0*/  BSSY.RECONVERGENT B6, `(.L_x_83) ;  /* 0x0000013000067945 */ /* 0x000ff60003800200 */
[----:B------:R-:W-:Y:S01]  /*5ce0*/  @!UPT UIADD3 URZ, UPT, UPT, URZ, URZ, URZ ;  /* 0x000000fffffff290 */ /* 0x000fe2000fffe0ff */
[----:B------:R-:W-:Y:S05]  /*5cf0*/  @!P0 BRA `(.L_x_84) ;  /* 0x0000000000408947 */ /* 0x000fea0003800000 */
        /* <DEDUP_REMOVED lines=16> */
.L_x_84:
[----:B------:R-:W-:Y:S05]  /*5e00*/  BSYNC.RECONVERGENT B6 ;  /* 0x0000000000067941 */ /* 0x000fea0003800200 */
.L_x_83:
[----:B------:R-:W-:Y:S01]  /*5e10*/  R2UR UR4, R179 ;  /* 0x00000000b30472ca */ /* 0x000fe200000e0000 */
[----:B------:R-:W-:Y:S01]  /*5e20*/  UISETP.NE.U32.AND UP0, UPT, UR62, URZ, UPT ;  /* 0x000000ff3e00728c */ /* 0x000fe2000bf05070 */
[----:B------:R-:W-:Y:S02]  /*5e30*/  ISETP.NE.U32.AND P4, PT, R154, RZ, PT ;  /* 0x000000ff9a00720c */ /* 0x000fe40003f85070 */
[----:B------:R-:W-:Y:S01]  /*5e40*/  ISETP.NE.U32.AND P2, PT, RZ, UR54, PT ;  /* 0x00000036ff007c0c */ /* 0x000fe2000bf45070 */
[----:B------:R-:W-:Y:S01]  /*5e50*/  UISETP.NE.AND.EX UP1, UPT, UR63, URZ, UPT, UP0 ;  /* 0x000000ff3f00728c */ /* 0x000fe2000bf25300 */
[----:B------:R-:W-:Y:S01]  /*5e60*/  ISETP.NE.AND.EX P4, PT, R155, RZ, PT, P4 ;  /* 0x000000ff9b00720c */ /* 0x000fe20003f85340 */
[----:B------:R-:W-:Y:S01]  /*5e70*/  UPLOP3.LUT UP0, UPT, UPT, UPT, UPT, 0x40, 0x4 ;  /* 0x000000000004789c */ /* 0x000fe20003f0e870 */
[----:B------:R-:W-:Y:S05]  /*5e80*/  ISETP.NE.AND.EX P2, PT, RZ, UR55, PT, P2 ;  /* 0x00000037ff007c0c */ /* 0x000fea000bf45320 */
[----:B------:R-:W-:Y:S06]  /*5e90*/  UISETP.NE.AND UP2, UPT, UR4, URZ, UPT ;  /* 0x000000ff0400728c */ /* 0x000fec000bf45270 */
[----:B------:R-:W-:Y:S05]  /*5ea0*/  PLOP3.LUT P1, PT, PT, PT, UP2, 0x80, 0x8 ;  /* 0x000000000008781c */ /* 0x000fea0003f2f028 */
[----:B------:R-:W-:Y:S06]  /*5eb0*/  @UP2 UPLOP3.LUT UP0, UPT, UPT, UPT, UP1, 0x80, 0x8 ;  /* 0x000000000008289c */ /* 0x000fec0003f0f010 */
[----:B------:R-:W-:Y:S01]  /*5ec0*/  PLOP3.LUT P0, PT, PT, PT, UP0, 0x80, 0x8 ;  /* 0x000000000008781c */ /* 0x000fe20003f0f008 */
[----:B------:R-:W-:Y:S01]  /*5ed0*/  @!UPT UIADD3 URZ, UPT, UPT, URZ, URZ, URZ ;  /* 0x000000fffffff290 */ /* 0x000fe2000fffe0ff */
[----:B------:R-:W-:Y:S11]  /*5ee0*/  BRA.U !UP1, `(.L_x_85) ;  /* 0x00000001093c7547 */ /* 0x000ff6000b800000 */
[----:B------:R-:W-:Y:S01]  /*5ef0*/  UISETP.NE.U32.AND UP0, UPT, UR54, URZ, UPT ;  /* 0x000000ff3600728c */ /* 0x000fe2000bf05070 */
[----:B------:R-:W-:Y:S01]  /*5f00*/  HFMA2 R0, -RZ, RZ, 0, 5.9604644775390625e-08 ;  /* 0x00000001ff007431 */ /* 0x000fe200000001ff */
[----:B------:R-:W1:Y:S01]  /*5f10*/  LDCU.64 UR8, c[0x0][0x358] ;  /* 0x00006b00ff0877ac */ /* 0x000e620008000a00 */
[----:B------:R-:W-:Y:S01]  /*5f20*/  IMAD.MOV.U32 R169, RZ, RZ, 0x1 ;  /* 0x00000001ffa97424 */ /* 0x000fe200078e00ff */
[----:B------:R-:W-:Y:S06]  /*5f30*/  UISETP.NE.AND.EX UP0, UPT, UR55, URZ, UPT, UP0 ;  /* 0x000000ff3700728c */ /* 0x000fec000bf05300 */
[----:B------:R-:W-:Y:S05]  /*5f40*/  PLOP3.LUT P3, PT, PT, PT, UP0, 0x80, 0x8 ;  /* 0x000000000008781c */ /* 0x000fea0003f6f008 */
[----:B------:R-:W2:Y:S01]  /*5f50*/  @UP0 LDCU.64 UR4, c[0x0][0x988] ;  /* 0x00013100ff0407ac */ /* 0x000ea20008000a00 */
[----:B------:R-:W-:Y:S07]  /*5f60*/  @UP0 UIMAD UR6, UR51, UR62, URZ ;  /* 0x0000003e330602a4 */ /* 0x000fee000f8e02ff */
[----:B------:R-:W-:Y:S01]  /*5f70*/  @!P3 PRMT R169, R0, 0x7610, R169 ;  /* 0x0000761000a9b816 */ /* 0x000fe200000000a9 */
[----:B--2---:R-:W-:Y:S06]  /*5f80*/  @UP0 UIMAD.WIDE UR4, UR6, 0x4, UR4 ;  /* 0x00000004060408a5 */ /* 0x004fec000f8e0204 */
[----:B------:R-:W-:Y:S01]  /*5f90*/  IMAD.U32 R4, RZ, RZ, UR4 ;  /* 0x00000004ff047e24 */ /* 0x000fe2000f8e00ff */
[----:B------:R-:W-:Y:S04]  /*5fa0*/  MOV R5, UR5 ;  /* 0x0000000500057c02 */ /* 0x000fe80008000f00 */
[----:B------:R-:W2:Y:S01]  /*5fb0*/  @!UP0 LDCU UR4, c[0x0][0x980] ;  /* 0x00013000ff0487ac */ /* 0x000ea20008000800 */
[----:B-1---5:R1:W5:Y:S02]  /*5fc0*/  @P3 LDG.E R73, desc[UR8][R4.64] ;  /* 0x0000000804493981 */ /* 0x022364000c1e1900 */
[----:B-12---:R-:W-:Y:S02]  /*5fd0*/  @!P3 IMAD.U32 R73, RZ, RZ, UR4 ;  /* 0x00000004ff49be24 */ /* 0x006fe4000f8e00ff */
.L_x_85:
[----:B------:R-:W-:Y:S05]  /*5fe0*/  @!P4 BRA `(.L_x_86) ;  /* 0x000000000024c947 */ /* 0x000fea0003800000 */
[----:B------:R-:W-:Y:S01]  /*5ff0*/  ISETP.NE.U32.AND P3, PT, R152, RZ, PT ;  /* 0x000000ff9800720c */ /* 0x000fe20003f65070 */
[----:B------:R-:W1:Y:S03]  /*6000*/  LDCU.64 UR4, c[0x0][0x358] ;  /* 0x00006b00ff0477ac */ /* 0x000e660008000a00 */
[----:B------:R-:W-:Y:S11]  /*6010*/  ISETP.NE.AND.EX P3, PT, R153, RZ, PT, P3 ;  /* 0x000000ff9900720c */ /* 0x000ff60003f65330 */
[----:B------:R-:W-:Y:S02]  /*6020*/  @!UPT UIADD3 URZ, UPT, UPT, URZ, URZ, URZ ;  /* 0x000000fffffff290 */ /* 0x000fe4000fffe0ff */
[----:B------:R-:W2:Y:S01]  /*6030*/  @P3 LDC.64 R4, c[0x0][0x9a8] ;  /* 0x00026a00ff043b82 */ /* 0x000ea20000000a00 */
[----:B------:R-:W-:Y:S04]  /*6040*/  @P3 IMAD R0, R154, UR51, RZ ;  /* 0x000000339a003c24 */ /* 0x000fe8000f8e02ff */
[----:B--2---:R-:W-:Y:S05]  /*6050*/  @P3 IMAD.WIDE R4, R0, 0x4, R4 ;  /* 0x0000000400043825 */ /* 0x004fea00078e0204 */
[----:B-1---5:R1:W5:Y:S02]  /*6060*/  @P3 LDG.E R70, desc[UR4][R4.64] ;  /* 0x0000000404463981 */ /* 0x022364000c1e1900 */
[----:B-1----:R-:W2:Y:S02]  /*6070*/  @!P3 LDC R70, c[0x0][0x9a0] ;  /* 0x00026800ff46bb82 */ /* 0x002ea40000000800 */
.L_x_86:
[----:B-----5:R-:W-:Y:S01]  /*6080*/  FSETP.NEU.AND P4, PT, R73, RZ, PT ;  /* 0x000000ff4900720b */ /* 0x020fe20003f8d000 */
[----:B------:R-:W-:Y:S01]  /*6090*/  USHF.L.U32 UR8, UR50, 0x7, URZ ;  /* 0x0000000732087899 */ /* 0x000fe200080006ff */
[----:B------:R-:W-:Y:S01]  /*60a0*/  SEL R6, RZ, 0xffffffff, P2 ;  /* 0xffffffffff067807 */ /* 0x000fe20001000000 */
[----:B------:R-:W-:Y:S01]  /*60b0*/  BSSY B1, `(.L_x_87) ;  /* 0x0000068000017945 */ /* 0x000fe20003800000 */
[----:B------:R-:W-:Y:S01]  /*60c0*/  LOP3.LUT P3, RZ, R169, 0xff, RZ, 0xc0, !PT ;  /* 0x000000ffa9ff7812 */ /* 0x000fe2000786c0ff */
[----:B------:R-:W-:Y:S01]  /*60d0*/  IMAD.MOV.U32 R198, RZ, RZ, 0x1 ;  /* 0x00000001ffc67424 */ /* 0x000fe200078e00ff */
[----:B------:R-:W-:Y:S01]  /*60e0*/  @P1 SEL R3, RZ, 0xffffffff, P4 ;  /* 0xffffffffff031807 */ /* 0x000fe20002000000 */
[----:B------:R-:W-:Y:S01]  /*60f0*/  IMAD.U32 R189, RZ, RZ, UR8 ;  /* 0x00000008ffbd7e24 */ /* 0x000fe2000f8e00ff */
[----:B------:R-:W-:Y:S01]  /*6100*/  LEA R0, R162, UR49, 0x3 ;  /* 0x00000031a2007c11 */ /* 0x000fe2000f8e18ff */
[----:B------:R-:W-:Y:S01]  /*6110*/  IMAD.IADD R71, R69, 0x1, R2 ;  /* 0x0000000145477824 */ /* 0x000fe200078e0202 */
[----:B------:R-:W-:Y:S02]  /*6120*/  @P0 SEL R3, R6, R3, !P3 ;  /* 0x0000000306030207 */ /* 0x000fe40005800000 */
[----:B------:R-:W-:Y:S02]  /*6130*/  CS2R R150, SRZ ;  /* 0x0000000000967805 */ /* 0x000fe4000001ff00 */
[----:B------:R-:W-:Y:S02]  /*6140*/  R2UR UR4, R177 ;  /* 0x00000000b10472ca */ /* 0x000fe400000e0000 */
[----:B------:R-:W-:Y:S02]  /*6150*/  CS2R R148, SRZ ;  /* 0x0000000000947805 */ /* 0x000fe4000001ff00 */
[----:B------:R-:W-:Y:S02]  /*6160*/  @P1 LOP3.LUT R3, R3, 0x1, RZ, 0xc0, !PT ;  /* 0x0000000103031812 */ /* 0x000fe400078ec0ff */
[----:B------:R-:W-:Y:S02]  /*6170*/  CS2R R146, SRZ ;  /* 0x0000000000927805 */ /* 0x000fe4000001ff00 */
[----:B------:R-:W-:Y:S02]  /*6180*/  R2UR UR7, R176 ;  /* 0x00000000b00772ca */ /* 0x000fe400000e0000 */
[----:B------:R-:W-:Y:S02]  /*6190*/  CS2R R144, SRZ ;  /* 0x0000000000907805 */ /* 0x000fe4000001ff00 */
[----:B------:R-:W-:Y:S02]  /*61a0*/  ISETP.NE.U32.OR P6, PT, R3, 0x1, !P1 ;  /* 0x000000010300780c */ /* 0x000fe40004fc5470 */
[----:B------:R-:W-:Y:S02]  /*61b0*/  CS2R R142, SRZ ;  /* 0x00000000008e7805 */ /* 0x000fe4000001ff00 */
[----:B------:R-:W-:Y:S02]  /*61c0*/  R2UR UR11, R178 ;  /* 0x00000000b20b72ca */ /* 0x000fe400000e0000 */
[----:B------:R-:W-:Y:S02]  /*61d0*/  CS2R R140, SRZ ;  /* 0x00000000008c7805 */ /* 0x000fe4000001ff00 */
[----:B------:R-:W-:Y:S02]  /*61e0*/  R2UR UR6, R174 ;  /* 0x00000000ae0672ca */ /* 0x000fe400000e0000 */
[----:B------:R-:W-:Y:S02]  /*61f0*/  CS2R R138, SRZ ;  /* 0x00000000008a7805 */ /* 0x000fe4000001ff00 */
[----:B------:R-:W-:Y:S01]  /*6200*/  R2UR UR13, R173 ;  /* 0x00000000ad0d72ca */ /* 0x000fe200000e0000 */
[----:B------:R-:W-:Y:S01]  /*6210*/  UIMAD.WIDE.U32 UR4, UR8, UR4, URZ ;  /* 0x00000004080472a5 */ /* 0x000fe2000f8e00ff */
[----:B------:R-:W-:Y:S02]  /*6220*/  LEA R197, R68, UR49, 0x3 ;  /* 0x0000003144c57c11 */ /* 0x000fe4000f8e18ff */
[----:B------:R-:W-:Y:S02]  /*6230*/  CS2R R136, SRZ ;  /* 0x0000000000887805 */ /* 0x000fe4000001ff00 */
[----:B------:R-:W-:Y:S01]  /*6240*/  SHF.L.U32 R4, R164, 0x1f, RZ ;  /* 0x0000001fa4047819 */ /* 0x000fe200000006ff */
[----:B------:R-:W-:Y:S01]  /*6250*/  USHF.R.U32.HI UR5, URZ, UR7, UR5 ;  /* 0x00000007ff057299 */ /* 0x000fe20008011605 */
[----:B------:R-:W-:Y:S02]  /*6260*/  R2UR UR10, R175 ;  /* 0x00000000af0a72ca */ /* 0x000fe400000e0000 */
[----:B------:R-:W-:Y:S01]  /*6270*/  @P6 SHF.L.U32 R9, R161, 0x1f, RZ ;  /* 0x0000001fa1096819 */ /* 0x000fe200000006ff */
[----:B------:R-:W-:Y:S01]  /*6280*/  UISETP.NE.AND UP0, UPT, UR11, 0x1, UPT ;  /* 0x000000010b00788c */ /* 0x000fe2000bf05270 */
[----:B------:R-:W-:Y:S02]  /*6290*/  R2UR UR12, R171 ;  /* 0x00000000ab0c72ca */ /* 0x000fe400000e0000 */
[----:B------:R-:W1:Y:S01]  /*62a0*/  @P6 SYNCS.PHASECHK.TRANS64.TRYWAIT P1, [R0+URZ+0xc0], R9 ;  /* 0x0000c009000065a7 */ /* 0x000e6200080211ff */
[----:B------:R-:W-:Y:S01]  /*62b0*/  USEL UR5, UR8, UR5, !UP0 ;  /* 0x0000000508057287 */ /* 0x000fe2000c000000 */
[----:B------:R-:W-:Y:S02]  /*62c0*/  R2UR UR9, R172 ;  /* 0x00000000ac0972ca */ /* 0x000fe400000e0000 */
[----:B------:R-:W-:Y:S01]  /*62d0*/  PLOP3.LUT P2, PT, PT, PT, UP1, 0x80, 0x8 ;  /* 0x000000000008781c */ /* 0x000fe20003f4f018 */
[----:B------:R-:W-:Y:S01]  /*62e0*/  UIMAD.WIDE.U32 UR6, UR5, UR6, URZ ;  /* 0x00000006050672a5 */ /* 0x000fe2000f8e00ff */
[----:B------:R-:W-:Y:S01]  /*62f0*/  SEL R3, RZ, 0xffffffff, P4 ;  /* 0xffffffffff037807 */ /* 0x000fe20002000000 */
[----:B------:R-:W-:Y:S01]  /*6300*/  UISETP.NE.AND UP0, UPT, UR10, 0x1, UPT ;  /* 0x000000010a00788c */ /* 0x000fe2000bf05270 */
[----:B------:R-:W-:Y:S01]  /*6310*/  IMAD.U32 R188, RZ, RZ, UR5 ;  /* 0x00000005ffbc7e24 */ /* 0x000fe2000f8e00ff */
[----:B------:R-:W-:Y:S03]  /*6320*/  P2R R156, PR, RZ, 0x40 ;  /* 0x00000040ff9c7803 */ /* 0x000fe60000000000 */
[----:B------:R-:W-:Y:S02]  /*6330*/  UMOV UR4, UR7 ;  /* 0x0000000700047c82 */ /* 0x000fe40008000000 */
[----:B------:R-:W-:Y:S01]  /*6340*/  USHF.R.U32.HI UR4, URZ, UR13, UR4 ;  /* 0x0000000dff047299 */ /* 0x000fe20008011604 */
[----:B------:R3:W4:Y:S02]  /*6350*/  SYNCS.PHASECHK.TRANS64.TRYWAIT P0, [R197+URZ+0x100], R4 ;  /* 0x00010004c50075a7 */ /* 0x00072400080011ff */
[----:B------:R-:W-:Y:S01]  /*6360*/  @P2 SEL R3, R6, R3, !P3 ;  /* 0x0000000306032207 */ /* 0x000fe20005800000 */
[----:B------:R-:W-:Y:S01]  /*6370*/  IMAD R6, RZ, RZ, -UR5 ;  /* 0x80000005ff067e24 */ /* 0x000fe2000f8e02ff */
[----:B------:R-:W-:Y:S02]  /*6380*/  USEL UR4, UR5, UR4, !UP0 ;  /* 0x0000000405047287 */ /* 0x000fe4000c000000 */
[----:B------:R-:W-:Y:S01]  /*6390*/  UISETP.NE.AND UP0, UPT, UR9, 0x1, UPT ;  /* 0x000000010900788c */ /* 0x000fe2000bf05270 */
[----:B------:R-:W-:Y:S01]  /*63a0*/  IMAD R189, R6, UR11, R189 ;  /* 0x0000000b06bd7c24 */ /* 0x000fe2000f8e02bd */
[----:B------:R-:W-:Y:S01]  /*63b0*/  LOP3.LUT R3, R3, 0x1, RZ, 0xc0, !PT ;  /* 0x0000000103037812 */ /* 0x000fe200078ec0ff */
[----:B------:R-:W-:Y:S01]  /*63c0*/  UIMAD.WIDE.U32 UR6, UR4, UR12, URZ ;  /* 0x0000000c040672a5 */ /* 0x000fe2000f8e00ff */
[----:B------:R-:W-:Y:S01]  /*63d0*/  IMAD.U32 R187, RZ, RZ, UR4 ;  /* 0x00000004ffbb7e24 */ /* 0x000fe2000f8e00ff */
[----:B------:R-:W2:Y:S01]  /*63e0*/  LDCU UR12, c[0x0][0xba0] ;  /* 0x00017400ff0c77ac */ /* 0x000ea20008000800 */
[----:B------:R-:W-:Y:S01]  /*63f0*/  PLOP3.LUT P2, PT, PT, PT, UP0, 0x80, 0x8 ;  /* 0x000000000008781c */ /* 0x000fe20003f4f008 */
[----:B------:R-:W-:Y:S01]  /*6400*/  IMAD R7, RZ, RZ, -UR4 ;  /* 0x80000004ff077e24 */ /* 0x000fe2000f8e02ff */
[----:B------:R-:W-:Y:S01]  /*6410*/  ISETP.NE.U32.AND P5, PT, R3, 0x1, PT ;  /* 0x000000010300780c */ /* 0x000fe20003fa5070 */
[----:B------:R-:W-:Y:S01]  /*6420*/  IMAD.U32 R186, RZ, RZ, UR4 ;  /* 0x00000004ffba7e24 */ /* 0x000fe2000f8e00ff */
[----:B------:R-:W-:Y:S01]  /*6430*/  UMOV UR6, UR7 ;  /* 0x0000000700067c82 */ /* 0x000fe20008000000 */
[----:B------:R-:W-:Y:S01]  /*6440*/  IMAD R188, R7, UR10, R188 ;  /* 0x0000000a07bc7c24 */ /* 0x000fe2000f8e02bc */
[----:B------:R-:W-:Y:S02]  /*6450*/  P2R R199, PR, RZ, 0x20 ;  /* 0x00000020ffc77803 */ /* 0x000fe40000000000 */
[----:B-1----:R-:W-:Y:S01]  /*6460*/  @P6 SEL R198, RZ, 0x1, !P1 ;  /* 0x00000001ffc66807 */ /* 0x002fe20004800000 */
[----:B--2---:R-:W-:Y:S06]  /*6470*/  USHF.R.U32.HI UR6, URZ, UR12, UR6 ;  /* 0x0000000cff067299 */ /* 0x004fec0008011606 */
[----:B------:R-:W-:Y:S05]  /*6480*/  SEL R187, R187, UR6, !P2 ;  /* 0x00000006bbbb7c07 */ /* 0x000fea000d000000 */
[----:B------:R-:W-:Y:S04]  /*6490*/  IMAD.MOV R5, RZ, RZ, -R187 ;  /* 0x000000ffff057224 */ /* 0x000fe800078e0abb */
[----:B------:R-:W-:Y:S01]  /*64a0*/  IMAD R186, R5, UR9, R186 ;  /* 0x0000000905ba7c24 */ /* 0x000fe2000f8e02ba */
[----:B---34-:R-:W-:Y:S06]  /*64b0*/  @!P6 BRA `(.L_x_88) ;  /* 0x00000000009ce947 */ /* 0x018fec0003800000 */
[----:B------:R-:W-:Y:S01]  /*64c0*/  @P5 IMAD R8, R162, 0x2000, R183 ;  /* 0x00002000a2085824 */ /* 0x000fe200078e02b7 */
[----:B------:R-:W1:Y:S01]  /*64d0*/  S2R R2, SR_CgaCtaId ;  /* 0x0000000000027919 */ /* 0x000e620000008800 */
[----:B------:R-:W-:Y:S01]  /*64e0*/  ISETP.NE.AND P1, PT, R198, RZ, PT ;  /* 0x000000ffc600720c */ /* 0x000fe20003f25270 */
[----:B------:R-:W-:Y:S01]  /*64f0*/  BSSY B0, `(.L_x_89) ;  /* 0x0000010000007945 */ /* 0x000fe20003800000 */
[--C-:B------:R-:W-:Y:S01]  /*6500*/  @P5 IMAD R7, R167, -0x10, R8.reuse ;  /* 0xfffffff0a7075824 */ /* 0x100fe200078e0208 */
[----:B------:R-:W-:Y:S01]  /*6510*/  CS2R R138, SRZ ;  /* 0x00000000008a7805 */ /* 0x000fe2000001ff00 */
[----:B------:R-:W-:Y:S01]  /*6520*/  @P5 IMAD R6, R166, -0x10, R8 ;  /* 0xfffffff0a6065824 */ /* 0x000fe200078e0208 */
[----:B------:R-:W-:Y:S01]  /*6530*/  CS2R R136, SRZ ;  /* 0x0000000000887805 */ /* 0x000fe2000001ff00 */
[----:B------:R-:W-:Y:S01]  /*6540*/  @P5 IMAD R5, R182, 0x10, R7 ;  /* 0x00000010b6055824 */ /* 0x000fe200078e0207 */
[----:B------:R-:W-:Y:S02]  /*6550*/  CS2R R146, SRZ ;  /* 0x0000000000927805 */ /* 0x000fe4000001ff00 */
[----:B------:R-:W-:Y:S02]  /*6560*/  CS2R R144, SRZ ;  /* 0x0000000000907805 */ /* 0x000fe4000001ff00 */
[----:B------:R-:W-:Y:S02]  /*6570*/  CS2R R142, SRZ ;  /* 0x00000000008e7805 */ /* 0x000fe4000001ff00 */
[----:B------:R-:W-:Y:S02]  /*6580*/  CS2R R140, SRZ ;  /* 0x00000000008c7805 */ /* 0x000fe4000001ff00 */
[----:B------:R-:W-:Y:S02]  /*6590*/  CS2R R150, SRZ ;  /* 0x0000000000967805 */ /* 0x000fe4000001ff00 */
[----:B------:R-:W-:Y:S01]  /*65a0*/  CS2R R148, SRZ ;  /* 0x0000000000947805 */ /* 0x000fe2000001ff00 */
[----:B------:R-:W-:Y:S06]  /*65b0*/  @P1 BRA `(.L_x_90) ;  /* 0x00000000000c1947 */ /* 0x000fec0003800000 */
[----:B------:R-:W-:Y:S04]  /*65c0*/  SHF.L.U32 R3, R161, 0x1f, RZ ;  /* 0x0000001fa1037819 */ /* 0x000fe800000006ff */
[----:B------:R-:W2:Y:S02]  /*65d0*/  SYNCS.PHASECHK.TRANS64.TRYWAIT P1, [R0+URZ+0xc0], R3 ;  /* 0x0000c003000075a7 */ /* 0x000ea400080211ff */
[----:B--2---:R-:W-:Y:S05]  /*65e0*/  @!P1 BRA `(.L_x_91) ;  /* 0x0000003400989947 */ /* 0x004fea0003800000 */
.L_x_90:
[----:B------:R-:W-:Y:S05]  /*65f0*/  BSYNC B0 ;  /* 0x0000000000007941 */ /* 0x000fea0003800000 */
.L_x_89:
[----:B------:R-:W-:Y:S01]  /*6600*/  ISETP.NE.AND P1, PT, R199, RZ, PT ;  /* 0x000000ffc700720c */ /* 0x000fe20003f25270 */
[----:B--2---:R-:W-:Y:S02]  /*6610*/  VIADD R3, R0, 0xd0 ;  /* 0x000000d000037836 */ /* 0x004fe40000000000 */
[----:B------:R-:W-:Y:S03]  /*6620*/  VIADD R162, R162, 0x1 ;  /* 0x00000001a2a27836 */ /* 0x000fe60000000000 */
[----:B-1----:R-:W-:Y:S07]  /*6630*/  PRMT R2, R2, 0x654, R3 ;  /* 0x0000065402027816 */ /* 0x002fee0000000003 */
[----:B------:R1:W2:Y:S04]  /*6640*/  @P1 LDS.128 R136, [R8] ;  /* 0x0000000008881984 */ /* 0x0002a80000000c00 */
[----:B------:R1:W3:Y:S04]  /*6650*/  @P1 LDS.128 R144, [R6+0x20] ;  /* 0x0000200006901984 */ /* 0x0002e80000000c00 */
[----:B------:R1:W4:Y:S04]  /*6660*/  @P1 LDS.128 R140, [R7+0x10] ;  /* 0x00001000078c1984 */ /* 0x0003280000000c00 */
[----:B------:R1:W1:Y:S01]  /*6670*/  @P1 LDS.128 R148, [R5+0x10] ;  /* 0x0000100005941984 */ /* 0x0002620000000c00 */
[C---:B------:R-:W-:Y:S01]  /*6680*/  ISETP.NE.AND P1, PT, R162.reuse, 0x2, PT ;  /* 0x00000002a200780c */ /* 0x040fe20003f25270 */
[----:B------:R-:W-:Y:S01]  /*6690*/  @!PT LDS RZ, [RZ] ;  /* 0x00000000fffff984 */ /* 0x000fe20000000800 */
[----:B------:R-:W-:Y:S01]  /*66a0*/  @!PT LDS RZ, [RZ] ;  /* 0x00000000fffff984 */ /* 0x000fe20000000800 */
[----:B------:R-:W-:Y:S01]  /*66b0*/  @!PT LDS RZ, [RZ] ;  /* 0x00000000fffff984 */ /* 0x000fe20000000800 */
[----:B------:R-:W-:Y:S01]  /*66c0*/  @!PT LDS RZ, [RZ] ;  /* 0x00000000fffff984 */ /* 0x000fe20000000800 */
[----:B------:R5:W-:Y:S06]  /*66d0*/  MEMBAR.ALL.CTA ;  /* 0x0000000000007992 */ /* 0x000bec0000008000 */
[----:B-----5:R-:W5:Y:S01]  /*66e0*/  FENCE.VIEW.ASYNC.S ;  /* 0x00000000000073c6 */ /* 0x020f620000000000 */
[----:B------:R-:W-:Y:S02]  /*66f0*/  SEL R0, RZ, 0x1, P1 ;  /* 0x00000001ff007807 */ /* 0x000fe40000800000 */
[----:B------:R-:W-:Y:S02]  /*6700*/  SEL R162, R162, RZ, P1 ;  /* 0x000000ffa2a27207 */ /* 0x000fe40000800000 */
[----:B------:R-:W-:Y:S01]  /*6710*/  LOP3.LUT R161, R161, R0, RZ, 0x3c, !PT ;  /* 0x00000000a1a17212 */ /* 0x000fe200078e3cff */
[----:B-----5:R1:W-:Y:S06]  /*6720*/  SYNCS.ARRIVE.TRANS64.RED.A1T0 RZ, [R2+URZ], RZ ;  /* 0x000000ff02ff79a7 */ /* 0x0203ec00081004ff */
.L_x_88:
[----:B------:R-:W-:Y:S05]  /*6730*/  BSYNC B1 ;  /* 0x0000000000017941 */ /* 0x000fea0003800000 */
.L_x_87:
[----:B------:R-:W-:Y:S04]  /*6740*/  SHF.R.U32.HI R3, RZ, 0x15, R71 ;  /* 0x00000015ff037819 */ /* 0x000fe80000011647 */
[----:B------:R-:W-:Y:S01]  /*6750*/  LOP3.LUT P1, RZ, R3, 0x3, R170, 0x48, !PT ;  /* 0x0000000303ff7812 */ /* 0x000fe200078248aa */
[----:B------:R-:W-:Y:S01]  /*6760*/  @!UPT UIADD3 URZ, UPT, UPT, URZ, URZ, URZ ;  /* 0x000000fffffff290 */ /* 0x000fe2000fffe0ff */
[----:B------:R-:W-:Y:S11]  /*6770*/  @P0 BRA `(.L_x_92) ;  /* 0x0000000000080947 */ /* 0x000ff60003800000 */
[----:B------:R-:W5:Y:S02]  /*6780*/  SYNCS.PHASECHK.TRANS64.TRYWAIT P0, [R197+URZ+0x100], R4 ;  /* 0x00010004c50075a7 */ /* 0x000f6400080011ff */
[----:B-----5:R-:W-:Y:S05]  /*6790*/  @!P0 BRA `(.L_x_93) ;  /* 0x0000003400408947 */ /* 0x020fea0003800000 */
.L_x_92:
[----:B------:R-:W-:Y:S04]  /*67a0*/  BSSY.RECONVERGENT B6, `(.L_x_94) ;  /* 0x0000012000067945 */ /* 0x000fe80003800200 */
[----:B------:R-:W-:Y:S05]  /*67b0*/  @!P1 BRA `(.L_x_95) ;  /* 0x0000000000409947 */ /* 0x000fea0003800000 */
[----:B------:R-:W5:Y:S01]  /*67c0*/  LDCU.64 UR8, c[0x4][0x70] ;  /* 0x01000e00ff0877ac */ /* 0x000f620008000a00 */
[----:B------:R-:W-:Y:S01]  /*67d0*/  MOV R3, 0x0 ;  /* 0x0000000000037802 */ /* 0x000fe20000000f00 */
[----:B------:R-:W-:Y:S02]  /*67e0*/  HFMA2 R12, -RZ, RZ, 0, 5.9604644775390625e-08 ;  /* 0x00000001ff0c7431 */ /* 0x000fe400000001ff */
[----:B-1----:R-:W-:Y:S02]  /*67f0*/  IMAD.MOV.U32 R8, RZ, RZ, 0x192 ;  /* 0x00000192ff087424 */ /* 0x002fe400078e00ff */
[----:B------:R-:W-:Y:S01]  /*6800*/  IMAD.MOV.U32 R13, RZ, RZ, RZ ;  /* 0x000000ffff0d7224 */ /* 0x000fe200078e00ff */
[----:B------:R-:W1:Y:S01]  /*6810*/  LDCU.64 UR6, c[0x4][0x78] ;  /* 0x01000f00ff0677ac */ /* 0x000e620008000a00 */
[----:B------:R-:W2:Y:S01]  /*6820*/  LDC.64 R2, c[0x4][R3] ;  /* 0x0100000003027b82 */ /* 0x000ea20000000a00 */
[----:B------:R-:W3:Y:S01]  /*6830*/  LDCU.64 UR4, c[0x4][0x10] ;  /* 0x01000200ff0477ac */ /* 0x000ee20008000a00 */
[----:B-----5:R-:W-:Y:S01]  /*6840*/  MOV R5, UR9 ;  /* 0x0000000900057c02 */ /* 0x020fe20008000f00 */
[----:B------:R-:W-:Y:S01]  /*6850*/  IMAD.U32 R4, RZ, RZ, UR8 ;  /* 0x00000008ff047e24 */ /* 0x000fe2000f8e00ff */
[----:B-1----:R-:W-:Y:S01]  /*6860*/  MOV R7, UR7 ;  /* 0x0000000700077c02 */ /* 0x002fe20008000f00 */
[----:B------:R-:W-:Y:S01]  /*6870*/  IMAD.U32 R6, RZ, RZ, UR6 ;  /* 0x00000006ff067e24 */ /* 0x000fe2000f8e00ff */
[----:B---3--:R-:W-:Y:S01]  /*6880*/  MOV R11, UR5 ;  /* 0x00000005000b7c02 */ /* 0x008fe20008000f00 */
[----:B------:R-:W-:Y:S02]  /*6890*/  IMAD.U32 R10, RZ, RZ, UR4 ;  /* 0x00000004ff0a7e24 */ /* 0x000fe4000f8e00ff */
[----:B------:R-:W-:Y:S07]  /*68a0*/  LEPC R20, `(.L_x_95) ;  /* 0x000000001014794e */ /* 0x000fee0000000000 */
[----:B--2-4-:R-:W-:Y:S05]  /*68b0*/  CALL.ABS.NOINC R2 ;  /* 0x0000000002007343 */ /* 0x014fea0003c00000 */
.L_x_95:
[----:B------:R-:W-:Y:S05]  /*68c0*/  BSYNC.RECONVERGENT B6 ;  /* 0x0000000000067941 */ /* 0x000fea0003800200 */
.L_x_94:
[-C--:B--2---:R-:W-:Y:S01]  /*68d0*/  F2FP.F16.E4M3.UNPACK_B R74, R136.reuse ;  /* 0x00000088ff4a723e */ /* 0x084fe200020006ff */
[----:B------:R-:W-:Y:S05]  /*68e0*/  WARPSYNC.ALL ;  /* 0x0000000000007948 */ /* 0x000fea0003800000 */
[----:B------:R-:W-:Y:S01]  /*68f0*/  R2UR UR4, R71 ;  /* 0x00000000470472ca */ /* 0x000fe200000e0000 */
[--C-:B------:R-:W-:Y:S01]  /*6900*/  HADD2.F32 R72, -RZ, R74.reuse.H0_H0 ;  /* 0x2000004aff487230 */ /* 0x100fe20000004100 */
[----:B------:R-:W-:Y:S01]  /*6910*/  F2FP.F16.E4M3.UNPACK_B R76, R136.H1 ;  /* 0x00000088ff4c723e */ /* 0x000fe200030006ff */
[----:B------:R-:W-:Y:S01]  /*6920*/  HADD2.F32 R75, -RZ, R74.H1_H1 ;  /* 0x3000004aff4b7230 */ /* 0x000fe20000004100 */
[-C--:B------:R-:W-:Y:S01]  /*6930*/  F2FP.F16.E4M3.UNPACK_B R78, R137.reuse ;  /* 0x00000089ff4e723e */ /* 0x080fe200020006ff */
[----:B------:R-:W-:Y:S01]  /*6940*/  BSSY.RECONVERGENT B0, `(.L_x_96) ;  /* 0x0000120000007945 */ /* 0x000fe20003800200 */
[----:B------:R-:W-:Y:S01]  /*6950*/  F2FP.F16.E4M3.UNPACK_B R80, R137.H1 ;  /* 0x00000089ff50723e */ /* 0x000fe200030006ff */
[--C-:B------:R-:W-:Y:S01]  /*6960*/  HADD2.F32 R74, -RZ, R76.reuse.H0_H0 ;  /* 0x2000004cff4a7230 */ /* 0x100fe20000004100 */
[-C--:B------:R-:W-:Y:S01]  /*6970*/  F2FP.F16.E4M3.UNPACK_B R82, R138.reuse ;  /* 0x0000008aff52723e */ /* 0x080fe200020006ff */
[----:B------:R-:W-:Y:S01]  /*6980*/  HADD2.F32 R76, -RZ, R76.H1_H1 ;  /* 0x3000004cff4c7230 */ /* 0x000fe20000004100 */
[----:B------:R-:W-:Y:S01]  /*6990*/  F2FP.F16.E4M3.UNPACK_B R84, R138.H1 ;  /* 0x0000008aff54723e */ /* 0x000fe200030006ff */
[--C-:B------:R-:W-:Y:S01]  /*69a0*/  HADD2.F32 R77, -RZ, R78.reuse.H0_H0 ;  /* 0x2000004eff4d7230 */ /* 0x100fe20000004100 */
[-C--:B------:R-:W-:Y:S01]  /*69b0*/  F2FP.F16.E4M3.UNPACK_B R86, R139.reuse ;  /* 0x0000008bff56723e */ /* 0x080fe200020006ff */
[----:B-1----:R-:W1:Y:S01]  /*69c0*/  LDTM.x64 R4, tmem[UR4] ;  /* 0x00000004000479ee */ /* 0x002e620008340000 */
[----:B------:R-:W-:Y:S01]  /*69d0*/  F2FP.F16.E4M3.UNPACK_B R88, R139.H1 ;  /* 0x0000008bff58723e */ /* 0x000fe200030006ff */
[----:B------:R-:W-:Y:S01]  /*69e0*/  HADD2.F32 R78, -RZ, R78.H1_H1 ;  /* 0x3000004eff4e7230 */ /* 0x000fe20000004100 */
[-C--:B----4-:R-:W-:Y:S01]  /*69f0*/  F2FP.F16.E4M3.UNPACK_B R90, R140.reuse ;  /* 0x0000008cff5a723e */ /* 0x090fe200020006ff */
[----:B------:R-:W-:Y:S01]  /*6a00*/  HADD2.F32 R79, -RZ, R80.H0_H0 ;  /* 0x20000050ff4f7230 */ /* 0x000fe20000004100 */
[----:B------:R-:W-:Y:S01]  /*6a10*/  F2FP.F16.E4M3.UNPACK_B R92, R140.H1 ;  /* 0x0000008cff5c723e */ /* 0x000fe200030006ff */
[--C-:B------:R-:W-:Y:S01]  /*6a20*/  HADD2.F32 R81, -RZ, R82.reuse.H0_H0 ;  /* 0x20000052ff517230 */ /* 0x100fe20000004100 */
[----:B------:R-:W-:Y:S01]  /*6a30*/  ISETP.NE.AND P6, PT, R156, RZ, PT ;  /* 0x000000ff9c00720c */ /* 0x000fe20003fc5270 */
[----:B------:R-:W-:Y:S01]  /*6a40*/  HADD2.F32 R82, -RZ, R82.H1_H1 ;  /* 0x30000052ff527230 */ /* 0x000fe20000004100 */
[----:B------:R-:W-:Y:S01]  /*6a50*/  SHF.L.U32 R204, R181, 0x4, RZ ;  /* 0x00000004b5cc7819 */ /* 0x000fe200000006ff */
[--C-:B------:R-:W-:Y:S01]  /*6a60*/  HADD2.F32 R85, -RZ, R86.reuse.H0_H0 ;  /* 0x20000056ff557230 */ /* 0x100fe20000004100 */
[----:B------:R-:W-:Y:S01]  /*6a70*/  SHF.L.U32 R206, R180, 0x4, RZ ;  /* 0x00000004b4ce7819 */ /* 0x000fe200000006ff */
[----:B------:R-:W-:Y:S01]  /*6a80*/  HADD2.F32 R86, -RZ, R86.H1_H1 ;  /* 0x30000056ff567230 */ /* 0x000fe20000004100 */
[----:B------:R-:W-:Y:S01]  /*6a90*/  SHF.L.U32 R205, R182, 0x4, RZ ;  /* 0x00000004b6cd7819 */ /* 0x000fe200000006ff */
[--C-:B------:R-:W-:Y:S01]  /*6aa0*/  HADD2.F32 R89, -RZ, R90.reuse.H0_H0 ;  /* 0x2000005aff597230 */ /* 0x100fe20000004100 */
[----:B------:R-:W-:Y:S01]  /*6ab0*/  F2FP.F16.E4M3.UNPACK_B R94, R141 ;  /* 0x0000008dff5e723e */ /* 0x000fe200020006ff */
[----:B------:R-:W-:Y:S01]  /*6ac0*/  HADD2.F32 R90, -RZ, R90.H1_H1 ;  /* 0x3000005aff5a7230 */ /* 0x000fe20000004100 */
[----:B------:R-:W-:Y:S01]  /*6ad0*/  F2FP.F16.E4M3.UNPACK_B R98, R142 ;  /* 0x0000008eff62723e */ /* 0x000fe200020006ff */
[----:B------:R-:W-:Y:S01]  /*6ae0*/  HADD2.F32 R80, -RZ, R80.H1_H1 ;  /* 0x30000050ff507230 */ /* 0x000fe20000004100 */
[----:B------:R-:W-:Y:S01]  /*6af0*/  F2FP.F16.E4M3.UNPACK_B R102, R143 ;  /* 0x0000008fff66723e */ /* 0x000fe200020006ff */
[--C-:B------:R-:W-:Y:S01]  /*6b00*/  HADD2.F32 R93, -RZ, R94.reuse.H0_H0 ;  /* 0x2000005eff5d7230 */ /* 0x100fe20000004100 */
[----:B---3--:R-:W-:Y:S01]  /*6b10*/  F2FP.F16.E4M3.UNPACK_B R106, R144 ;  /* 0x00000090ff6a723e */ /* 0x008fe200020006ff */
[----:B------:R-:W-:Y:S01]  /*6b20*/  HADD2.F32 R94, -RZ, R94.H1_H1 ;  /* 0x3000005eff5e7230 */ /* 0x000fe20000004100 */
[----:B------:R-:W-:Y:S01]  /*6b30*/  F2FP.F16.E4M3.UNPACK_B R110, R145 ;  /* 0x00000091ff6e723e */ /* 0x000fe200020006ff */
[C---:B-1----:R-:W-:Y:S01]  /*6b40*/  FMUL R0, R70.reuse, R4 ;  /* 0x0000000446007220 */ /* 0x042fe20000400000 */
[C---:B------:R-:W-:Y:S01]  /*6b50*/  FMUL R2, R70.reuse, R5 ;  /* 0x0000000546027220 */ /* 0x040fe20000400000 */
[C---:B------:R-:W-:Y:S01]  /*6b60*/  FMUL R4, R70.reuse, R8 ;  /* 0x0000000846047220 */ /* 0x040fe20000400000 */
[C---:B------:R-:W-:Y:S01]  /*6b70*/  FMUL R5, R70.reuse, R9 ;  /* 0x0000000946057220 */ /* 0x040fe20000400000 */
[C---:B------:R-:W-:Y:S01]  /*6b80*/  FFMA R0, R73.reuse, R72, R0 ;  /* 0x0000004849007223 */ /* 0x040fe20000000000 */
[C---:B------:R-:W-:Y:S01]  /*6b90*/  FFMA R2, R73.reuse, R75, R2 ;  /* 0x0000004b49027223 */ /* 0x040fe20000000002 */
[C---:B------:R-:W-:Y:S01]  /*6ba0*/  FMUL R8, R70.reuse, R12 ;  /* 0x0000000c46087220 */ /* 0x040fe20000400000 */
[C---:B------:R-:W-:Y:S01]  /*6bb0*/  FMUL R9, R70.reuse, R13 ;  /* 0x0000000d46097220 */ /* 0x040fe20000400000 */
[C---:B------:R-:W-:Y:S01]  /*6bc0*/  FMUL R12, R70.reuse, R16 ;  /* 0x00000010460c7220 */ /* 0x040fe20000400000 */
[C---:B------:R-:W-:Y:S01]  /*6bd0*/  FMUL R13, R70.reuse, R17 ;  /* 0x00000011460d7220 */ /* 0x040fe20000400000 */
[C---:B------:R-:W-:Y:S01]  /*6be0*/  FMUL R16, R70.reuse, R20 ;  /* 0x0000001446107220 */ /* 0x040fe20000400000 */
[C---:B------:R-:W-:Y:S01]  /*6bf0*/  FMUL R17, R70.reuse, R21 ;  /* 0x0000001546117220 */ /* 0x040fe20000400000 */
[C---:B------:R-:W-:Y:S01]  /*6c00*/  FMUL R20, R70.reuse, R24 ;  /* 0x0000001846147220 */ /* 0x040fe20000400000 */
[C---:B------:R-:W-:Y:S01]  /*6c10*/  FMUL R21, R70.reuse, R25 ;  /* 0x0000001946157220 */ /* 0x040fe20000400000 */
[--C-:B------:R-:W-:Y:S02]  /*6c20*/  HADD2.F32 R97, -RZ, R98.reuse.H0_H0 ;  /* 0x20000062ff617230 */ /* 0x100fe40000004100 */
[C---:B------:R-:W-:Y:S01]  /*6c30*/  FMUL R24, R70.reuse, R28 ;  /* 0x0000001c46187220 */ /* 0x040fe20000400000 */
[----:B------:R-:W-:Y:S02]  /*6c40*/  HADD2.F32 R98, -RZ, R98.H1_H1 ;  /* 0x30000062ff627230 */ /* 0x000fe40000004100 */
[C---:B------:R-:W-:Y:S01]  /*6c50*/  FMUL R25, R70.reuse, R29 ;  /* 0x0000001d46197220 */ /* 0x040fe20000400000 */
[--C-:B------:R-:W-:Y:S02]  /*6c60*/  HADD2.F32 R101, -RZ, R102.reuse.H0_H0 ;  /* 0x20000066ff657230 */ /* 0x100fe40000004100 */
[C---:B------:R-:W-:Y:S01]  /*6c70*/  FMUL R28, R70.reuse, R32 ;  /* 0x00000020461c7220 */ /* 0x040fe20000400000 */
[----:B------:R-:W-:Y:S02]  /*6c80*/  HADD2.F32 R102, -RZ, R102.H1_H1 ;  /* 0x30000066ff667230 */ /* 0x000fe40000004100 */
[C---:B------:R-:W-:Y:S01]  /*6c90*/  FMUL R29, R70.reuse, R33 ;  /* 0x00000021461d7220 */ /* 0x040fe20000400000 */
[--C-:B------:R-:W-:Y:S02]  /*6ca0*/  HADD2.F32 R105, -RZ, R106.reuse.H0_H0 ;  /* 0x2000006aff697230 */ /* 0x100fe40000004100 */
[C---:B------:R-:W-:Y:S01]  /*6cb0*/  FMUL R32, R70.reuse, R36 ;  /* 0x0000002446207220 */ /* 0x040fe20000400000 */
[----:B------:R-:W-:Y:S01]  /*6cc0*/  F2FP.F16.E4M3.UNPACK_B R96, R141.H1 ;  /* 0x0000008dff60723e */ /* 0x000fe200030006ff */
[----:B------:R-:W-:Y:S02]  /*6cd0*/  HADD2.F32 R106, -RZ, R106.H1_H1 ;  /* 0x3000006aff6a7230 */ /* 0x000fe40000004100 */
[C---:B------:R-:W-:Y:S01]  /*6ce0*/  FMUL R33, R70.reuse, R37 ;  /* 0x0000002546217220 */ /* 0x040fe20000400000 */
[--C-:B------:R-:W-:Y:S02]  /*6cf0*/  HADD2.F32 R109, -RZ, R110.reuse.H0_H0 ;  /* 0x2000006eff6d7230 */ /* 0x100fe40000004100 */
[C---:B------:R-:W-:Y:S01]  /*6d00*/  FMUL R36, R70.reuse, R40 ;  /* 0x0000002846247220 */ /* 0x040fe20000400000 */
[----:B------:R-:W-:Y:S01]  /*6d10*/  F2FP.F16.E4M3.UNPACK_B R100, R142.H1 ;  /* 0x0000008eff64723e */ /* 0x000fe200030006ff */
[----:B------:R-:W-:Y:S02]  /*6d20*/  HADD2.F32 R110, -RZ, R110.H1_H1 ;  /* 0x3000006eff6e7230 */ /* 0x000fe40000004100 */
[C---:B------:R-:W-:Y:S01]  /*6d30*/  FMUL R37, R70.reuse, R41 ;  /* 0x0000002946257220 */ /* 0x040fe20000400000 */
[C---:B------:R-:W-:Y:S01]  /*6d40*/  FMUL R40, R70.reuse, R44 ;  /* 0x0000002c46287220 */ /* 0x040fe20000400000 */
[----:B------:R-:W-:Y:S01]  /*6d50*/  F2FP.F16.E4M3.UNPACK_B R104, R143.H1 ;  /* 0x0000008fff68723e */ /* 0x000fe200030006ff */
        /* <DEDUP_REMOVED lines=8> */
[----:B------:R-:W-:Y:S01]  /*6de0*/  F2FP.F16.E4M3.UNPACK_B R114, R146 ;  /* 0x00000092ff72723e */ /* 0x000fe200020006ff */
[C---:B------:R-:W-:Y:S01]  /*6df0*/  FMUL R53, R70.reuse, R57 ;  /* 0x0000003946357220 */ /* 0x040fe20000400000 */
[C---:B------:R-:W-:Y:S01]  /*6e00*/  FMUL R56, R70.reuse, R60 ;  /* 0x0000003c46387220 */ /* 0x040fe20000400000 */
[----:B------:R-:W-:Y:S01]  /*6e10*/  F2FP.F16.E4M3.UNPACK_B R116, R146.H1 ;  /* 0x00000092ff74723e */ /* 0x000fe200030006ff */
[C---:B------:R-:W-:Y:S01]  /*6e20*/  FMUL R57, R70.reuse, R61 ;  /* 0x0000003d46397220 */ /* 0x040fe20000400000 */
[--C-:B------:R-:W-:Y:S02]  /*6e30*/  HADD2.F32 R113, -RZ, R114.reuse.H0_H0 ;  /* 0x20000072ff717230 */ /* 0x100fe40000004100 */
[C---:B------:R-:W-:Y:S01]  /*6e40*/  FMUL R60, R70.reuse, R64 ;  /* 0x00000040463c7220 */ /* 0x040fe20000400000 */
[----:B------:R-:W-:Y:S01]  /*6e50*/  F2FP.F16.E4M3.UNPACK_B R118, R147 ;  /* 0x00000093ff76723e */ /* 0x000fe200020006ff */
[----:B------:R-:W-:Y:S02]  /*6e60*/  HADD2.F32 R114, -RZ, R114.H1_H1 ;  /* 0x30000072ff727230 */ /* 0x000fe40000004100 */
[C---:B------:R-:W-:Y:S01]  /*6e70*/  FMUL R61, R70.reuse, R65 ;  /* 0x00000041463d7220 */ /* 0x040fe20000400000 */
[C---:B------:R-:W-:Y:S01]  /*6e80*/  FMUL R3, R70.reuse, R6 ;  /* 0x0000000646037220 */ /* 0x040fe20000400000 */
[----:B------:R-:W-:Y:S01]  /*6e90*/  F2FP.F16.E4M3.UNPACK_B R120, R147.H1 ;  /* 0x00000093ff78723e */ /* 0x000fe200030006ff */
[--C-:B------:R-:W-:Y:S02]  /*6ea0*/  HADD2.F32 R117, -RZ, R118.reuse.H0_H0 ;  /* 0x20000076ff757230 */ /* 0x100fe40000004100 */
[C---:B------:R-:W-:Y:S01]  /*6eb0*/  FMUL R7, R70.reuse, R7 ;  /* 0x0000000746077220 */ /* 0x040fe20000400000 */
[C---:B------:R-:W-:Y:S01]  /*6ec0*/  FFMA R3, R73.reuse, R74, R3 ;  /* 0x0000004a49037223 */ /* 0x040fe20000000003 */
[----:B------:R-:W-:Y:S01]  /*6ed0*/  F2FP.F16.E4M3.UNPACK_B R122, R148 ;  /* 0x00000094ff7a723e */ /* 0x000fe200020006ff */
[----:B------:R-:W-:Y:S02]  /*6ee0*/  HADD2.F32 R118, -RZ, R118.H1_H1 ;  /* 0x30000076ff767230 */ /* 0x000fe40000004100 */
[C---:B------:R-:W-:Y:S01]  /*6ef0*/  FFMA R7, R73.reuse, R76, R7 ;  /* 0x0000004c49077223 */ /* 0x040fe20000000007 */
[C---:B------:R-:W-:Y:S01]  /*6f00*/  FFMA R4, R73.reuse, R77, R4 ;  /* 0x0000004d49047223 */ /* 0x040fe20000000004 */
[----:B------:R-:W-:Y:S01]  /*6f10*/  F2FP.F16.E4M3.UNPACK_B R124, R148.H1 ;  /* 0x00000094ff7c723e */ /* 0x000fe200030006ff */
[----:B------:R-:W-:Y:S01]  /*6f20*/  FFMA R5, R73, R78, R5 ;  /* 0x0000004e49057223 */ /* 0x000fe20000000005 */
[--C-:B------:R-:W-:Y:S01]  /*6f30*/  HADD2.F32 R121, -RZ, R122.reuse.H0_H0 ;  /* 0x2000007aff797230 */ /* 0x100fe20000004100 */
[----:B------:R-:W-:Y:S01]  /*6f40*/  F2FP.SATFINITE.E4M3.F32.PACK_AB_MERGE_C R159, R7, R3, RZ ;  /* 0x00000003079f723e */ /* 0x000fe200048070ff */
[----:B------:R-:W-:Y:S02]  /*6f50*/  HADD2.F32 R122, -RZ, R122.H1_H1 ;  /* 0x3000007aff7a7230 */ /* 0x000fe40000004100 */
[C---:B------:R-:W-:Y:S01]  /*6f60*/  FMUL R6, R70.reuse, R10 ;  /* 0x0000000a46067220 */ /* 0x040fe20000400000 */
[----:B------:R-:W-:Y:S01]  /*6f70*/  FMUL R11, R70, R11 ;  /* 0x0000000b460b7220 */ /* 0x000fe20000400000 */
[--C-:B------:R-:W-:Y:S01]  /*6f80*/  HADD2.F32 R83, -RZ, R84.reuse.H0_H0 ;  /* 0x20000054ff537230 */ /* 0x100fe20000004100 */
[----:B------:R-:W-:Y:S01]  /*6f90*/  F2FP.SATFINITE.E4M3.F32.PACK_AB_MERGE_C R156, R2, R0, R159 ;  /* 0x00000000029c723e */ /* 0x000fe2000480709f */
[C---:B------:R-:W-:Y:S01]  /*6fa0*/  FFMA R6, R73.reuse, R79, R6 ;  /* 0x0000004f49067223 */ /* 0x040fe20000000006 */
[C---:B------:R-:W-:Y:S01]  /*6fb0*/  FFMA R11, R73.reuse, R80, R11 ;  /* 0x00000050490b7223 */ /* 0x040fe2000000000b */
[C---:B------:R-:W-:Y:S01]  /*6fc0*/  FFMA R8, R73.reuse, R81, R8 ;  /* 0x0000005149087223 */ /* 0x040fe20000000008 */
[----:B------:R-:W-:Y:S01]  /*6fd0*/  F2FP.F16.E4M3.UNPACK_B R126, R149 ;  /* 0x00000095ff7e723e */ /* 0x000fe200020006ff */
[----:B------:R-:W-:Y:S01]  /*6fe0*/  FFMA R9, R73, R82, R9 ;  /* 0x0000005249097223 */ /* 0x000fe20000000009 */
[----:B------:R-:W-:Y:S01]  /*6ff0*/  HADD2.F32 R84, -RZ, R84.H1_H1 ;  /* 0x30000054ff547230 */ /* 0x000fe20000004100 */
[----:B------:R-:W-:Y:S01]  /*7000*/  F2FP.SATFINITE.E4M3.F32.PACK_AB_MERGE_C R157, R11, R6, RZ ;  /* 0x000000060b9d723e */ /* 0x000fe200048070ff */
[C---:B------:R-:W-:Y:S01]  /*7010*/  FMUL R10, R70.reuse, R14 ;  /* 0x0000000e460a7220 */ /* 0x040fe20000400000 */
[----:B------:R-:W-:Y:S02]  /*7020*/  HADD2.F32 R125, -RZ, R126.H0_H0 ;  /* 0x2000007eff7d7230 */ /* 0x000fe40000004100 */
[C---:B------:R-:W-:Y:S01]  /*7030*/  FMUL R15, R70.reuse, R15 ;  /* 0x0000000f460f7220 */ /* 0x040fe20000400000 */
[----:B------:R-:W-:Y:S01]  /*7040*/  HADD2.F32 R87, -RZ, R88.H0_H0 ;  /* 0x20000058ff577230 */ /* 0x000fe20000004100 */
[----:B------:R-:W-:Y:S01]  /*7050*/  F2FP.SATFINITE.E4M3.F32.PACK_AB_MERGE_C R157, R5, R4, R157 ;  /* 0x00000004059d723e */ /* 0x000fe2000480709d */
[C---:B------:R-:W-:Y:S01]  /*7060*/  FFMA R10, R73.reuse, R83, R10 ;  /* 0x00000053490a7223 */ /* 0x040fe2000000000a */
[C---:B------:R-:W-:Y:S01]  /*7070*/  FFMA R15, R73.reuse, R84, R15 ;  /* 0x00000054490f7223 */ /* 0x040fe2000000000f */
[C---:B------:R-:W-:Y:S01]  /*7080*/  FFMA R12, R73.reuse, R85, R12 ;  /* 0x00000055490c7223 */ /* 0x040fe2000000000c */
[----:B------:R-:W-:Y:S01]  /*7090*/  F2FP.F16.E4M3.UNPACK_B R128, R149.H1 ;  /* 0x00000095ff80723e */ /* 0x000fe200030006ff */
[----:B------:R-:W-:Y:S01]  /*70a0*/  FFMA R13, R73, R86, R13 ;  /* 0x00000056490d7223 */ /* 0x000fe2000000000d */
[----:B------:R-:W-:Y:S01]  /*70b0*/  HADD2.F32 R126, -RZ, R126.H1_H1 ;  /* 0x3000007eff7e7230 */ /* 0x000fe20000004100 */
[----:B------:R-:W-:Y:S01]  /*70c0*/  F2FP.SATFINITE.E4M3.F32.PACK_AB_MERGE_C R158, R15, R10, RZ ;  /* 0x0000000a0f9e723e */ /* 0x000fe200048070ff */
[----:B------:R-:W-:Y:S02]  /*70d0*/  HADD2.F32 R88, -RZ, R88.H1_H1 ;  /* 0x30000058ff587230 */ /* 0x000fe40000004100 */
[C---:B------:R-:W-:Y:S01]  /*70e0*/  FMUL R14, R70.reuse, R18 ;  /* 0x00000012460e7220 */ /* 0x040fe20000400000 */
[C---:B------:R-:W-:Y:S01]  /*70f0*/  FMUL R19, R70.reuse, R19 ;  /* 0x0000001346137220 */ /* 0x040fe20000400000 */
[----:B------:R-:W-:Y:S01]  /*7100*/  F2FP.SATFINITE.E4M3.F32.PACK_AB_MERGE_C R158, R9, R8, R158 ;  /* 0x00000008099e723e */ /* 0x000fe2000480709e */
[--C-:B------:R-:W-:Y:S02]  /*7110*/  HADD2.F32 R91, -RZ, R92.reuse.H0_H0 ;  /* 0x2000005cff5b7230 */ /* 0x100fe40000004100 */
        /* <DEDUP_REMOVED lines=10> */
[----:B------:R-:W-:Y:S01]  /*71c0*/  F2FP.SATFINITE.E4M3.F32.PACK_AB_MERGE_C R159, R13, R12, R159 ;  /* 0x0000000c0d9f723e */ /* 0x000fe2000480709f */
[----:B------:R-:W-:Y:S02]  /*71d0*/  HADD2.F32 R95, -RZ, R96.H0_H0 ;  /* 0x20000060ff5f7230 */ /* 0x000fe40000004100 */
[C---:B------:R-:W-:Y:S01]  /*71e0*/  FFMA R18, R73.reuse, R91, R18 ;  /* 0x0000005b49127223 */ /* 0x040fe20000000012 */
[C---:B------:R-:W-:Y:S01]  /*71f0*/  FFMA R23, R73.reuse, R92, R23 ;  /* 0x0000005c49177223 */ /* 0x040fe20000000017 */
[C---:B------:R-:W-:Y:S01]  /*7200*/  FFMA R20, R73.reuse, R93, R20 ;  /* 0x0000005d49147223 */ /* 0x040fe20000000014 */
[----:B------:R-:W-:Y:S01]  /*7210*/  F2FP.F16.E4M3.UNPACK_B R132, R150.H1 ;  /* 0x00000096ff84723e */ /* 0x000fe200030006ff */
[----:B------:R1:W-:Y:S01]  /*7220*/  STS.128 [R165+UR49+0x4200], R156 ;  /* 0x0042009ca5007988 */ /* 0x0003e20008000c31 */
[----:B------:R-:W-:Y:S01]  /*7230*/  FFMA R21, R73, R94, R21 ;  /* 0x0000005e49157223 */ /* 0x000fe20000000015 */
[----:B------:R-:W-:Y:S01]  /*7240*/  F2FP.SATFINITE.E4M3.F32.PACK_AB_MERGE_C R190, R23, R18, RZ ;  /* 0x0000001217be723e */ /* 0x000fe200048070ff */
[----:B------:R-:W-:Y:S02]  /*7250*/  HADD2.F32 R130, -RZ, R130.H1_H1 ;  /* 0x30000082ff827230 */ /* 0x000fe40000004100 */
[C---:B------:R-:W-:Y:S01]  /*7260*/  FMUL R22, R70.reuse, R26 ;  /* 0x0000001a46167220 */ /* 0x040fe20000400000 */
[----:B------:R-:W-:Y:S02]  /*7270*/  HADD2.F32 R96, -RZ, R96.H1_H1 ;  /* 0x30000060ff607230 */ /* 0x000fe40000004100 */
[C---:B------:R-:W-:Y:S01]  /*7280*/  FMUL R27, R70.reuse, R27 ;  /* 0x0000001b461b7220 */ /* 0x040fe20000400000 */
[----:B------:R-:W-:Y:S02]  /*7290*/  HADD2.F32 R99, -RZ, R100.H0_H0 ;  /* 0x20000064ff637230 */ /* 0x000fe40000004100 */
[C---:B------:R-:W-:Y:S01]  /*72a0*/  FFMA R22, R73.reuse, R95, R22 ;  /* 0x0000005f49167223 */ /* 0x040fe20000000016 */
[----:B------:R-:W-:Y:S01]  /*72b0*/  F2FP.F16.E4M3.UNPACK_B R134, R151 ;  /* 0x00000097ff86723e */ /* 0x000fe200020006ff */
        /* <DEDUP_REMOVED lines=8> */
[----:B------:R-:W-:Y:S02]  /*7340*/  HADD2.F32 R100, -RZ, R100.H1_H1 ;  /* 0x30000064ff647230 */ /* 0x000fe40000004100 */
[----:B------:R-:W-:Y:S01]  /*7350*/  FMUL R31, R70, R31 ;  /* 0x0000001f461f7220 */ /* 0x000fe20000400000 */
[--C-:B------:R-:W-:Y:S02]  /*7360*/  HADD2.F32 R103, -RZ, R104.reuse.H0_H0 ;  /* 0x20000068ff677230 */ /* 0x100fe40000004100 */
[C---:B------:R-:W-:Y:S01]  /*7370*/  FFMA R26, R73.reuse, R99, R26 ;  /* 0x00000063491a7223 */ /* 0x040fe2000000001a */
[----:B------:R-:W-:Y:S01]  /*7380*/  ISETP.NE.AND P0, PT, R168, RZ, PT ;  /* 0x000000ffa800720c */ /* 0x000fe20003f05270 */
[C---:B------:R-:W-:Y:S01]  /*7390*/  FFMA R31, R73.reuse, R100, R31 ;  /* 0x00000064491f7223 */ /* 0x040fe2000000001f */
[C---:B------:R-:W-:Y:S01]  /*73a0*/  FFMA R28, R73.reuse, R101, R28 ;  /* 0x00000065491c7223 */ /* 0x040fe2000000001c */
[----:B------:R-:W-:Y:S01]  /*73b0*/  LEA R207, R162, UR49, 0x3 ;  /* 0x00000031a2cf7c11 */ /* 0x000fe2000f8e18ff */
[----:B------:R-:W-:Y:S01]  /*73c0*/  FFMA R29, R73, R102, R29 ;  /* 0x00000066491d7223 */ /* 0x000fe2000000001d */
[----:B------:R-:W-:Y:S01]  /*73d0*/  HADD2.F32 R104, -RZ, R104.H1_H1 ;  /* 0x30000068ff687230 */ /* 0x000fe20000004100 */
[----:B------:R-:W-:Y:S01]  /*73e0*/  F2FP.SATFINITE.E4M3.F32.PACK_AB_MERGE_C R192, R31, R26, RZ ;  /* 0x0000001a1fc0723e */ /* 0x000fe200048070ff */
[C---:B------:R-:W-:Y:S01]  /*73f0*/  FMUL R30, R70.reuse, R34 ;  /* 0x00000022461e7220 */ /* 0x040fe20000400000 */
[C---:B------:R-:W-:Y:S01]  /*7400*/  FMUL R35, R70.reuse, R35 ;  /* 0x0000002346237220 */ /* 0x040fe20000400000 */
[--C-:B------:R-:W-:Y:S01]  /*7410*/  HADD2.F32 R107, -RZ, R108.reuse.H0_H0 ;  /* 0x2000006cff6b7230 */ /* 0x100fe20000004100 */
[----:B-1----:R-:W-:Y:S01]  /*7420*/  F2FP.SATFINITE.E4M3.F32.PACK_AB_MERGE_C R156, R17, R16, R190 ;  /* 0x00000010119c723e */ /* 0x002fe200048070be */
[----:B------:R-:W-:Y:S01]  /*7430*/  FFMA R30, R73, R103, R30 ;  /* 0x00000067491e7223 */ /* 0x000fe2000000001e */
[----:B------:R-:W-:Y:S01]  /*7440*/  F2FP.SATFINITE.E4M3.F32.PACK_AB_MERGE_C R157, R21, R20, R191 ;  /* 0x00000014159d723e */ /* 0x000fe200048070bf */
[----:B------:R-:W-:Y:S01]  /*7450*/  FFMA R35, R73, R104, R35 ;  /* 0x0000006849237223 */ /* 0x000fe20000000023 */
[----:B------:R-:W-:Y:S01]  /*7460*/  F2FP.SATFINITE.E4M3.F32.PACK_AB_MERGE_C R158, R25, R24, R192 ;  /* 0x00000018199e723e */ /* 0x000fe200048070c0 */
[----:B------:R-:W-:Y:S01]  /*7470*/  FFMA R32, R73, R105, R32 ;  /* 0x0000006949207223 */ /* 0x000fe20000000020 */
[----:B------:R-:W-:Y:S01]  /*7480*/  IADD3 R190, PT, PT, R183, R204, RZ ;  /* 0x000000ccb7be7210 */ /* 0x000fe20007ffe0ff */
[----:B------:R-:W-:Y:S01]  /*7490*/  FFMA R33, R73, R106, R33 ;  /* 0x0000006a49217223 */ /* 0x000fe20000000021 */
[----:B------:R-:W-:Y:S01]  /*74a0*/  IADD3 R191, PT, PT, R183, R206, RZ ;  /* 0x000000ceb7bf7210 */ /* 0x000fe20007ffe0ff */
[----:B------:R-:W-:Y:S01]  /*74b0*/  HADD2.F32 R108, -RZ, R108.H1_H1 ;  /* 0x3000006cff6c7230 */ /* 0x000fe20000004100 */
[----:B------:R-:W-:Y:S01]  /*74c0*/  IADD3 R196, PT, PT, R205, R190, RZ ;  /* 0x000000becdc47210 */ /* 0x000fe20007ffe0ff */
[C---:B------:R-:W-:Y:S01]  /*74d0*/  FMUL R34, R70.reuse, R38 ;  /* 0x0000002646227220 */ /* 0x040fe20000400000 */
[----:B------:R-:W-:Y:S01]  /*74e0*/  F2FP.SATFINITE.E4M3.F32.PACK_AB_MERGE_C R159, R35, R30, RZ ;  /* 0x0000001e239f723e */ /* 0x000fe200048070ff */
[C---:B------:R-:W-:Y:S01]  /*74f0*/  FMUL R39, R70.reuse, R39 ;  /* 0x0000002746277220 */ /* 0x040fe20000400000 */
[--C-:B------:R-:W-:Y:S02]  /*7500*/  HADD2.F32 R111, -RZ, R112.reuse.H0_H0 ;  /* 0x20000070ff6f7230 */ /* 0x100fe40000004100 */
[----:B------:R-:W-:Y:S01]  /*7510*/  FFMA R34, R73, R107, R34 ;  /* 0x0000006b49227223 */ /* 0x000fe20000000022 */
[----:B------:R-:W-:Y:S01]  /*7520*/  F2FP.SATFINITE.E4M3.F32.PACK_AB_MERGE_C R159, R29, R28, R159 ;  /* 0x0000001c1d9f723e */ /* 0x000fe2000480709f */
[C---:B------:R-:W-:Y:S01]  /*7530*/  FFMA R39, R73.reuse, R108, R39 ;  /* 0x0000006c49277223 */ /* 0x040fe20000000027 */
[C---:B------:R-:W-:Y:S01]  /*7540*/  FFMA R36, R73.reuse, R109, R36 ;  /* 0x0000006d49247223 */ /* 0x040fe20000000024 */
[----:B------:R-:W-:Y:S01]  /*7550*/  FFMA R37, R73, R110, R37 ;  /* 0x0000006e49257223 */ /* 0x000fe20000000025 */
[----:B------:R-:W-:Y:S01]  /*7560*/  HADD2.F32 R112, -RZ, R112.H1_H1 ;  /* 0x30000070ff707230 */ /* 0x000fe20000004100 */
[----:B------:R1:W-:Y:S01]  /*7570*/  STS.128 [R190+0x4010], R156 ;  /* 0x0040109cbe007388 */ /* 0x0003e20000000c00 */
[----:B------:R-:W-:Y:S01]  /*7580*/  F2FP.SATFINITE.E4M3.F32.PACK_AB_MERGE_C R192, R39, R34, RZ ;  /* 0x0000002227c0723e */ /* 0x000fe200048070ff */
[C---:B------:R-:W-:Y:S01]  /*7590*/  FMUL R38, R70.reuse, R42 ;  /* 0x0000002a46267220 */ /* 0x040fe20000400000 */
[C---:B------:R-:W-:Y:S01]  /*75a0*/  FMUL R43, R70.reuse, R43 ;  /* 0x0000002b462b7220 */ /* 0x040fe20000400000 */
[--C-:B------:R-:W-:Y:S01]  /*75b0*/  HADD2.F32 R115, -RZ, R116.reuse.H0_H0 ;  /* 0x20000074ff737230 */ /* 0x100fe20000004100 */
[----:B------:R-:W-:Y:S01]  /*75c0*/  F2FP.SATFINITE.E4M3.F32.PACK_AB_MERGE_C R192, R33, R32, R192 ;  /* 0x0000002021c0723e */ /* 0x000fe200048070c0 */
[C---:B------:R-:W-:Y:S01]  /*75d0*/  FFMA R38, R73.reuse, R111, R38 ;  /* 0x0000006f49267223 */ /* 0x040fe20000000026 */
[C---:B------:R-:W-:Y:S01]  /*75e0*/  FFMA R43, R73.reuse, R112, R43 ;  /* 0x00000070492b7223 */ /* 0x040fe2000000002b */
[C---:B------:R-:W-:Y:S01]  /*75f0*/  FFMA R40, R73.reuse, R113, R40 ;  /* 0x0000007149287223 */ /* 0x040fe20000000028 */
[----:B------:R-:W-:Y:S01]  /*7600*/  FFMA R41, R73, R114, R41 ;  /* 0x0000007249297223 */ /* 0x000fe20000000029 */
[----:B------:R-:W-:Y:S02]  /*7610*/  HADD2.F32 R116, -RZ, R116.H1_H1 ;  /* 0x30000074ff747230 */ /* 0x000fe40000004100 */
        /* <DEDUP_REMOVED lines=8> */
[C---:B------:R-:W-:Y:S01]  /*76a0*/  FFMA R45, R73.reuse, R118, R45 ;  /* 0x00000076492d7223 */ /* 0x040fe2000000002d */
[----:B------:R-:W-:Y:S02]  /*76b0*/  HADD2.F32 R120, -RZ, R120.H1_H1 ;  /* 0x30000078ff787230 */ /* 0x000fe40000004100 */
[C---:B------:R-:W-:Y:S01]  /*76c0*/  FMUL R46, R70.reuse, R50 ;  /* 0x00000032462e7220 */ /* 0x040fe20000400000 */
[C---:B------:R-:W-:Y:S01]  /*76d0*/  FMUL R51, R70.reuse, R51 ;  /* 0x0000003346337220 */ /* 0x040fe20000400000 */
[--C-:B------:R-:W-:Y:S02]  /*76e0*/  HADD2.F32 R123, -RZ, R124.reuse.H0_H0 ;  /* 0x2000007cff7b7230 */ /* 0x100fe40000004100 */
[C---:B------:R-:W-:Y:S01]  /*76f0*/  FMUL R50, R70.reuse, R54 ;  /* 0x0000003646327220 */ /* 0x040fe20000400000 */
[C---:B------:R-:W-:Y:S01]  /*7700*/  FFMA R46, R73.reuse, R119, R46 ;  /* 0x00000077492e7223 */ /* 0x040fe2000000002e */
[----:B------:R-:W-:Y:S02]  /*7710*/  HADD2.F32 R124, -RZ, R124.H1_H1 ;  /* 0x3000007cff7c7230 */ /* 0x000fe40000004100 */
[C---:B------:R-:W-:Y:S01]  /*7720*/  FFMA R51, R73.reuse, R120, R51 ;  /* 0x0000007849337223 */ /* 0x040fe20000000033 */
[C---:B------:R-:W-:Y:S01]  /*7730*/  FMUL R55, R70.reuse, R55 ;  /* 0x0000003746377220 */ /* 0x040fe20000400000 */
[C---:B------:R-:W-:Y:S01]  /*7740*/  FFMA R48, R73.reuse, R121, R48 ;  /* 0x0000007949307223 */ /* 0x040fe20000000030 */
[C---:B------:R-:W-:Y:S01]  /*7750*/  FFMA R49, R73.reuse, R122, R49 ;  /* 0x0000007a49317223 */ /* 0x040fe20000000031 */
[--C-:B------:R-:W-:Y:S02]  /*7760*/  HADD2.F32 R127, -RZ, R128.reuse.H0_H0 ;  /* 0x20000080ff7f7230 */ /* 0x100fe40000004100 */
[C---:B------:R-:W-:Y:S01]  /*7770*/  FFMA R50, R73.reuse, R123, R50 ;  /* 0x0000007b49327223 */ /* 0x040fe20000000032 */
[----:B------:R-:W-:Y:S02]  /*7780*/  HADD2.F32 R128, -RZ, R128.H1_H1 ;  /* 0x30000080ff807230 */ /* 0x000fe40000004100 */
[C---:B------:R-:W-:Y:S01]  /*7790*/  FMUL R54, R70.reuse, R58 ;  /* 0x0000003a46367220 */ /* 0x040fe20000400000 */
        /* <DEDUP_REMOVED lines=16> */
[----:B------:R-:W-:Y:S01]  /*78a0*/  FFMA R63, R73, R132, R63 ;  /* 0x00000084493f7223 */ /* 0x000fe2000000003f */
[----:B------:R-:W-:Y:S01]  /*78b0*/  FMUL R67, R70, R67 ;  /* 0x0000004346437220 */ /* 0x000fe20000400000 */
[----:B------:R-:W-:Y:S01]  /*78c0*/  F2FP.SATFINITE.E4M3.F32.PACK_AB_MERGE_C R194, R47, R42, RZ ;  /* 0x0000002a2fc2723e */ /* 0x000fe200048070ff */
[----:B------:R-:W-:Y:S01]  /*78d0*/  FFMA R60, R73, R133, R60 ;  /* 0x00000085493c7223 */ /* 0x000fe2000000003c */
[----:B------:R-:W-:Y:S01]  /*78e0*/  F2FP.SATFINITE.E4M3.F32.PACK_AB_MERGE_C R195, R51, R46, RZ ;  /* 0x0000002e33c3723e */ /* 0x000fe200048070ff */
[C---:B------:R-:W-:Y:S01]  /*78f0*/  FFMA R61, R73.reuse, R134, R61 ;  /* 0x00000086493d7223 */ /* 0x040fe2000000003d */
[C---:B------:R-:W-:Y:S01]  /*7900*/  FFMA R62, R73.reuse, R75, R62 ;  /* 0x0000004b493e7223 */ /* 0x040fe2000000003e */
[----:B------:R-:W-:Y:S01]  /*7910*/  FFMA R67, R73, R72, R67 ;  /* 0x0000004849437223 */ /* 0x000fe20000000043 */
[----:B------:R-:W-:Y:S02]  /*7920*/  F2FP.SATFINITE.E4M3.F32.PACK_AB_MERGE_C R194, R41, R40, R194 ;  /* 0x0000002829c2723e */ /* 0x000fe400048070c2 */
[----:B------:R-:W-:Y:S02]  /*7930*/  F2FP.SATFINITE.E4M3.F32.PACK_AB_MERGE_C R195, R45, R44, R195 ;  /* 0x0000002c2dc3723e */ /* 0x000fe400048070c3 */
[----:B------:R-:W-:Y:S02]  /*7940*/  F2FP.SATFINITE.E4M3.F32.PACK_AB_MERGE_C R200, R55, R50, RZ ;  /* 0x0000003237c8723e */ /* 0x000fe400048070ff */
[----:B------:R-:W-:Y:S01]  /*7950*/  F2FP.SATFINITE.E4M3.F32.PACK_AB_MERGE_C R201, R59, R54, RZ ;  /* 0x000000363bc9723e */ /* 0x000fe200048070ff */
[----:B------:R1:W-:Y:S01]  /*7960*/  STS.128 [R191+0x4020], R192 ;  /* 0x004020c0bf007388 */ /* 0x0003e20000000c00 */
[----:B------:R-:W-:Y:S02]  /*7970*/  F2FP.SATFINITE.E4M3.F32.PACK_AB_MERGE_C R202, R63, R58, RZ ;  /* 0x0000003a3fca723e */ /* 0x000fe400048070ff */
[----:B------:R-:W-:Y:S02]  /*7980*/  F2FP.SATFINITE.E4M3.F32.PACK_AB_MERGE_C R203, R67, R62, RZ ;  /* 0x0000003e43cb723e */ /* 0x000fe400048070ff */
[----:B------:R-:W-:Y:S02]  /*7990*/  F2FP.SATFINITE.E4M3.F32.PACK_AB_MERGE_C R200, R49, R48, R200 ;  /* 0x0000003031c8723e */ /* 0x000fe400048070c8 */
[----:B------:R-:W-:Y:S02]  /*79a0*/  F2FP.SATFINITE.E4M3.F32.PACK_AB_MERGE_C R201, R53, R52, R201 ;  /* 0x0000003435c9723e */ /* 0x000fe400048070c9 */
[----:B------:R-:W-:Y:S02]  /*79b0*/  F2FP.SATFINITE.E4M3.F32.PACK_AB_MERGE_C R202, R57, R56, R202 ;  /* 0x0000003839ca723e */ /* 0x000fe400048070ca */
[----:B------:R-:W-:Y:S02]  /*79c0*/  F2FP.SATFINITE.E4M3.F32.PACK_AB_MERGE_C R203, R61, R60, R203 ;  /* 0x0000003c3dcb723e */ /* 0x000fe400048070cb */
[----:B------:R-:W-:Y:S03]  /*79d0*/  @P6 SHF.L.U32 R208, R161, 0x1f, RZ ;  /* 0x0000001fa1d06819 */ /* 0x000fe600000006ff */
[----:B------:R1:W-:Y:S01]  /*79e0*/  STS.128 [R196+0x4010], R200 ;  /* 0x004010c8c4007388 */ /* 0x0003e20000000c00 */
[----:B------:R-:W-:Y:S01]  /*79f0*/  @!PT LDS RZ, [RZ] ;  /* 0x00000000fffff984 */ /* 0x000fe20000000800 */
[----:B------:R-:W-:Y:S01]  /*7a00*/  @!PT LDS RZ, [RZ] ;  /* 0x00000000fffff984 */ /* 0x000fe20000000800 */
[----:B------:R-:W-:Y:S01]  /*7a10*/  @!PT LDS RZ, [RZ] ;  /* 0x00000000fffff984 */ /* 0x000fe20000000800 */
[----:B------:R-:W-:Y:S01]  /*7a20*/  @!PT LDS RZ, [RZ] ;  /* 0x00000000fffff984 */ /* 0x000fe20000000800 */
[----:B------:R2:W-:Y:S07]  /*7a30*/  MEMBAR.ALL.CTA ;  /* 0x0000000000007992 */ /* 0x0005ee0000008000 */
[----:B--2---:R-:W2:Y:S02]  /*7a40*/  FENCE.VIEW.ASYNC.S ;  /* 0x00000000000073c6 */ /* 0x004ea40000000000 */
[----:B--2---:R-:W-:Y:S06]  /*7a50*/  BAR.SYNC.DEFER_BLOCKING 0x1, 0x80 ;  /* 0x0042000000007b1d */ /* 0x004fec0000010000 */
[----:B------:R-:W-:Y:S05]  /*7a60*/  @P0 BRA `(.L_x_97) ;  /* 0x0000000000340947 */ /* 0x000fea0003800000 */
[----:B------:R-:W2:Y:S01]  /*7a70*/  LDCU.64 UR6, c[0x0][0x348] ;  /* 0x00006900ff0677ac */ /* 0x000ea20008000a00 */
[----:B------:R-:W-:Y:S02]  /*7a80*/  R2UR UR42, R189 ;  /* 0x00000000bd2a72ca */ /* 0x000fe400000e0000 */
[----:B------:R-:W-:Y:S01]  /*7a90*/  R2UR UR43, R188 ;  /* 0x00000000bc2b72ca */ /* 0x000fe200000e0000 */
[----:B------:R-:W-:Y:S01]  /*7aa0*/  UIADD3 UR4, UPT, UPT, UR49, 0x4200, URZ ;  /* 0x0000420031047890 */ /* 0x000fe2000fffe0ff */
[----:B------:R-:W-:Y:S02]  /*7ab0*/  R2UR UR44, R186 ;  /* 0x00000000ba2c72ca */ /* 0x000fe400000e0000 */
[----:B------:R-:W-:Y:S03]  /*7ac0*/  R2UR UR45, R187 ;  /* 0x00000000bb2d72ca */ /* 0x000fe600000e0000 */
[----:B------:R-:W-:Y:S05]  /*7ad0*/  IMAD.U32 R184, RZ, RZ, UR4 ;  /* 0x00000004ffb87e24 */ /* 0x000fea000f8e00ff */
[----:B------:R-:W-:Y:S01]  /*7ae0*/  R2UR UR40, R184 ;  /* 0x00000000b82872ca */ /* 0x000fe200000e0000 */
[----:B--2---:R-:W-:Y:S04]  /*7af0*/  UIADD3 UR4, UP0, UPT, UR6, 0x780, URZ ;  /* 0x0000078006047890 */ /* 0x004fe8000ff1e0ff */
[----:B------:R-:W-:Y:S09]  /*7b00*/  UIADD3.X UR5, UPT, UPT, URZ, UR7, URZ, UP0, !UPT ;  /* 0x00000007ff057290 */ /* 0x000ff200087fe4ff */
[----:B------:R2:W-:Y:S01]  /*7b10*/  UTMASTG.5D.IM2COL [UR40], [UR4] ;  /* 0x00000028040073b5 */ /* 0x0005e20008060000 */
[----:B------:R0:W-:Y:S01]  /*7b20*/  UTMACMDFLUSH ;  /* 0x00000000000079b7 */ /* 0x0001e20000000000 */
[----:B--2---:R-:W-:Y:S04]  /*7b30*/  DEPBAR.LE SB0, 0x1 ;  /* 0x000080400000791a */ /* 0x004fe80000000000 */
.L_x_97:
[----:B------:R-:W-:Y:S05]  /*7b40*/  BSYNC.RECONVERGENT B0 ;  /* 0x0000000000007941 */ /* 0x000fea0003800200 */
.L_x_96:
[----:B------:R-:W-:Y:S06]  /*7b50*/  BAR.SYNC.DEFER_BLOCKING 0x1, 0x80 ;  /* 0x0042000000007b1d */ /* 0x000fec0000010000 */
[----:B------:R-:W2:Y:S01]  /*7b60*/  @P6 SYNCS.PHASECHK.TRANS64.TRYWAIT P0, [R207+URZ+0xc0], R208 ;  /* 0x0000c0d0cf0065a7 */ /* 0x000ea200080011ff */
[----:B------:R-:W-:Y:S01]  /*7b70*/  BSSY B1, `(.L_x_98) ;  /* 0x0000023000017945 */ /* 0x000fe20003800000 */
[----:B--2---:R-:W-:Y:S03]  /*7b80*/  @P6 SEL R198, RZ, 0x1, !P0 ;  /* 0x00000001ffc66807 */ /* 0x004fe60004000000 */
[----:B------:R-:W-:Y:S05]  /*7b90*/  @!P6 BRA `(.L_x_99) ;  /* 0x000000000080e947 */ /* 0x000fea0003800000 */
[----:B------:R-:W-:Y:S01]  /*7ba0*/  ISETP.NE.AND P1, PT, R199, RZ, PT ;  /* 0x000000ffc700720c */ /* 0x000fe20003f25270 */
[----:B------:R-:W2:Y:S01]  /*7bb0*/  S2R R0, SR_CgaCtaId ;  /* 0x0000000000007919 */ /* 0x000ea20000008800 */
[----:B------:R-:W-:Y:S01]  /*7bc0*/  ISETP.NE.AND P0, PT, R198, RZ, PT ;  /* 0x000000ffc600720c */ /* 0x000fe20003f05270 */
[----:B------:R-:W-:Y:S10]  /*7bd0*/  BSSY B0, `(.L_x_100) ;  /* 0x0000009000007945 */ /* 0x000ff40003800000 */
[----:B------:R-:W-:Y:S04]  /*7be0*/  @P1 IMAD R3, R162, 0x2000, R183 ;  /* 0x00002000a2031824 */ /* 0x000fe800078e02b7 */
[C---:B------:R-:W-:Y:S01]  /*7bf0*/  @P1 IMAD.IADD R204, R3.reuse, 0x1, R204 ;  /* 0x0000000103cc1824 */ /* 0x040fe200078e02cc */
[----:B------:R-:W-:Y:S03]  /*7c00*/  @P1 IADD3 R206, PT, PT, R3, R206, RZ ;  /* 0x000000ce03ce1210 */ /* 0x000fe60007ffe0ff */
[----:B------:R-:W-:Y:S01]  /*7c10*/  @P1 IMAD.IADD R205, R205, 0x1, R204 ;  /* 0x00000001cdcd1824 */ /* 0x000fe200078e02cc */
[----:B------:R-:W-:Y:S06]  /*7c20*/  @P0 BRA `(.L_x_101) ;  /* 0x00000000000c0947 */ /* 0x000fec0003800000 */
[----:B------:R-:W-:Y:S04]  /*7c30*/  SHF.L.U32 R2, R161, 0x1f, RZ ;  /* 0x0000001fa1027819 */ /* 0x000fe800000006ff */
[----:B------:R-:W3:Y:S02]  /*7c40*/  SYNCS.PHASECHK.TRANS64.TRYWAIT P0, [R207+URZ+0xc0], R2 ;  /* 0x0000c002cf0075a7 */ /* 0x000ee400080011ff */
[----:B---3--:R-:W-:Y:S05]  /*7c50*/  @!P0 BRA `(.L_x_102) ;  /* 0x0000002000248947 */ /* 0x008fea0003800000 */
.L_x_101:
[----:B------:R-:W-:Y:S05]  /*7c60*/  BSYNC B0 ;  /* 0x0000000000007941 */ /* 0x000fea0003800000 */
.L_x_100:
[----:B------:R-:W-:Y:S01]  /*7c70*/  ISETP.NE.AND P0, PT, R199, RZ, PT ;  /* 0x000000ffc700720c */ /* 0x000fe20003f05270 */
[----:B---3--:R-:W-:Y:S02]  /*7c80*/  VIADD R207, R207, 0xd0 ;  /* 0x000000d0cfcf7836 */ /* 0x008fe40000000000 */
[----:B------:R-:W-:Y:S03]  /*7c90*/  VIADD R162, R162, 0x1 ;  /* 0x00000001a2a27836 */ /* 0x000fe60000000000 */
[----:B--2---:R-:W-:Y:S07]  /*7ca0*/  PRMT R0, R0, 0x654, R207 ;  /* 0x0000065400007816 */ /* 0x004fee00000000cf */
[----:B------:R2:W3:Y:S04]  /*7cb0*/  @P0 LDS.128 R136, [R3] ;  /* 0x0000000003880984 */ /* 0x0004e80000000c00 */
[----:B------:R2:W4:Y:S04]  /*7cc0*/  @P0 LDS.128 R140, [R204+0x10] ;  /* 0x00001000cc8c0984 */ /* 0x0005280000000c00 */
[----:B------:R2:W1:Y:S04]  /*7cd0*/  @P0 LDS.128 R144, [R206+0x20] ;  /* 0x00002000ce900984 */ /* 0x0004680000000c00 */
        /* <DEDUP_REMOVED lines=8> */
[----:B------:R-:W-:Y:S01]  /*7d60*/  SEL R162, R162, RZ, P0 ;  /* 0x000000ffa2a27207 */ /* 0x000fe20000000000 */
[----:B-----5:R5:W-:Y:S02]  /*7d70*/  SYNCS.ARRIVE.TRANS64.RED.A1T0 RZ, [R0+URZ], RZ ;  /* 0x000000ff00ff79a7 */ /* 0x020be400081004ff */
[----:B-----5:R-:W-:Y:S04]  /*7d80*/  SEL R0, RZ, 0x1, P0 ;  /* 0x00000001ff007807 */ /* 0x020fe80000000000 */
[----:B--234-:R-:W-:Y:S02]  /*7d90*/  LOP3.LUT R161, R161, R0, RZ, 0x3c, !PT ;  /* 0x00000000a1a17212 */ /* 0x01cfe400078e3cff */
.L_x_99:
[----:B------:R-:W-:Y:S05]  /*7da0*/  BSYNC B1 ;  /* 0x0000000000017941 */ /* 0x000fea0003800000 */
.L_x_98:
[----:B------:R-:W-:Y:S05]  /*7db0*/  VIADD R3, R71, 0x40 ;  /* 0x0000004047037836 */ /* 0x000fea0000000000 */
[----:B------:R-:W-:Y:S04]  /*7dc0*/  SHF.R.U32.HI R3, RZ, 0x15, R3 ;  /* 0x00000015ff037819 */ /* 0x000fe80000011603 */
[----:B------:R-:W-:Y:S11]  /*7dd0*/  LOP3.LUT P0, RZ, R3, 0x3, R170, 0x48, !PT ;  /* 0x0000000303ff7812 */ /* 0x000ff600078048aa */
[----:B------:R-:W-:Y:S02]  /*7de0*/  @!UPT UIADD3 URZ, UPT, UPT, URZ, URZ, URZ ;  /* 0x000000fffffff290 */ /* 0x000fe4000fffe0ff */
[----:B------:R-:W-:Y:S05]  /*7df0*/  @!P0 BRA `(.L_x_103) ;  /* 0x0000000000408947 */ /* 0x000fea0003800000 */
[----:B------:R-:W2:Y:S01]  /*7e00*/  LDCU.64 UR8, c[0x4][0x70] ;  /* 0x01000e00ff0877ac */ /* 0x000ea20008000a00 */
[----:B------:R-:W-:Y:S01]  /*7e10*/  MOV R3, 0x0 ;  /* 0x0000000000037802 */ /* 0x000fe20000000f00 */
[----:B------:R-:W-:Y:S02]  /*7e20*/  HFMA2 R12, -RZ, RZ, 0, 5.9604644775390625e-08 ;  /* 0x00000001ff0c7431 */ /* 0x000fe400000001ff */
[----:B------:R-:W-:Y:S02]  /*7e30*/  IMAD.MOV.U32 R8, RZ, RZ, 0x192 ;  /* 0x00000192ff087424 */ /* 0x000fe400078e00ff */
[----:B------:R-:W-:Y:S01]  /*7e40*/  IMAD.MOV.U32 R13, RZ, RZ, RZ ;  /* 0x000000ffff0d7224 */ /* 0x000fe200078e00ff */
[----:B------:R-:W3:Y:S01]  /*7e50*/  LDCU.64 UR6, c[0x4][0x78] ;  /* 0x01000f00ff0677ac */ /* 0x000ee20008000a00 */
[----:B------:R-:W4:Y:S01]  /*7e60*/  LDC.64 R2, c[0x4][R3] ;  /* 0x0100000003027b82 */ /* 0x000f220000000a00 */
[----:B------:R-:W5:Y:S01]  /*7e70*/  LDCU.64 UR4, c[0x4][0x10] ;  /* 0x01000200ff0477ac */ /* 0x000f620008000a00 */
[----:B--2---:R-:W-:Y:S01]  /*7e80*/  MOV R5, UR9 ;  /* 0x0000000900057c02 */ /* 0x004fe20008000f00 */
[----:B------:R-:W-:Y:S01]  /*7e90*/  IMAD.U32 R4, RZ, RZ, UR8 ;  /* 0x00000008ff047e24 */ /* 0x000fe2000f8e00ff */
[----:B---3--:R-:W-:Y:S01]  /*7ea0*/  MOV R7, UR7 ;  /* 0x0000000700077c02 */ /* 0x008fe20008000f00 */
[----:B------:R-:W-:Y:S01]  /*7eb0*/  IMAD.U32 R6, RZ, RZ, UR6 ;  /* 0x00000006ff067e24 */ /* 0x000fe2000f8e00ff */
[----:B-----5:R-:W-:Y:S01]  /*7ec0*/  MOV R11, UR5 ;  /* 0x00000005000b7c02 */ /* 0x020fe20008000f00 */
[----:B------:R-:W-:Y:S02]  /*7ed0*/  IMAD.U32 R10, RZ, RZ, UR4 ;  /* 0x00000004ff0a7e24 */ /* 0x000fe4000f8e00ff */
[----:B------:R-:W-:Y:S07]  /*7ee0*/  LEPC R20, `(.L_x_103) ;  /* 0x000000001014794e */ /* 0x000fee0000000000 */
[----:B-1--4-:R-:W-:Y:S05]  /*7ef0*/  CALL.ABS.NOINC R2 ;  /* 0x0000000002007343 */ /* 0x012fea0003c00000 */
.L_x_103:
[----:B------:R-:W-:Y:S01]  /*7f00*/  ISETP.NE.AND P0, PT, R168, RZ, PT ;  /* 0x000000ffa800720c */ /* 0x000fe20003f05270 */
[----:B------:R-:W-:Y:S05]  /*7f10*/  WARPSYNC.ALL ;  /* 0x0000000000007948 */ /* 0x000fea0003800000 */
[----:B------:R-:W-:Y:S01]  /*7f20*/  R2UR UR4, R71 ;  /* 0x00000000470472ca */ /* 0x000fe200000e0000 */
[----:B------:R-:W2:Y:S01]  /*7f30*/  S2UR UR6, SR_CgaCtaId ;  /* 0x00000000000679c3 */ /* 0x000ea20000008800 */
[----:B------:R-:W-:Y:S01]  /*7f40*/  F2FP.F16.E4M3.UNPACK_B R11, R137 ;  /* 0x00000089ff0b723e */ /* 0x000fe200020006ff */
[----:B------:R-:W-:Y:S01]  /*7f50*/  BSSY.RECONVERGENT B0, `(.L_x_104) ;  /* 0x000011f000007945 */ /* 0x000fe20003800200 */
[----:B------:R-:W-:Y:S02]  /*7f60*/  F2FP.F16.E4M3.UNPACK_B R10, R138 ;  /* 0x0000008aff0a723e */ /* 0x000fe400020006ff */
[----:B------:R-:W-:Y:S01]  /*7f70*/  F2FP.F16.E4M3.UNPACK_B R9, R139 ;  /* 0x0000008bff09723e */ /* 0x000fe200020006ff */
[--C-:B------:R-:W-:Y:S01]  /*7f80*/  HADD2.F32 R74, -RZ, R11.reuse.H0_H0 ;  /* 0x2000000bff4a7230 */ /* 0x100fe20000004100 */
[----:B------:R-:W-:Y:S01]  /*7f90*/  F2FP.F16.E4M3.UNPACK_B R8, R140 ;  /* 0x0000008cff08723e */ /* 0x000fe200020006ff */
[----:B------:R-:W-:Y:S01]  /*7fa0*/  HADD2.F32 R76, -RZ, R11.H1_H1 ;  /* 0x3000000bff4c7230 */ /* 0x000fe20000004100 */
[----:B------:R-:W-:Y:S01]  /*7fb0*/  F2FP.F16.E4M3.UNPACK_B R7, R141 ;  /* 0x0000008dff07723e */ /* 0x000fe200020006ff */
[--C-:B------:R-:W-:Y:S01]  /*7fc0*/  HADD2.F32 R77, -RZ, R10.reuse.H0_H0 ;  /* 0x2000000aff4d7230 */ /* 0x100fe20000004100 */
[----:B------:R-:W-:Y:S01]  /*7fd0*/  F2FP.F16.E4M3.UNPACK_B R6, R142 ;  /* 0x0000008eff06723e */ /* 0x000fe200020006ff */
[----:B------:R-:W-:Y:S01]  /*7fe0*/  HADD2.F32 R80, -RZ, R10.H1_H1 ;  /* 0x3000000aff507230 */ /* 0x000fe20000004100 */
[----:B------:R-:W-:Y:S01]  /*7ff0*/  F2FP.F16.E4M3.UNPACK_B R5, R143 ;  /* 0x0000008fff05723e */ /* 0x000fe200020006ff */
[--C-:B------:R-:W-:Y:S01]  /*8000*/  HADD2.F32 R81, -RZ, R9.reuse.H0_H0 ;  /* 0x20000009ff517230 */ /* 0x100fe20000004100 */
[----:B-1----:R-:W-:Y:S01]  /*8010*/  F2FP.F16.E4M3.UNPACK_B R4, R144 ;  /* 0x00000090ff04723e */ /* 0x002fe200020006ff */
[----:B------:R-:W-:Y:S01]  /*8020*/  HADD2.F32 R84, -RZ, R9.H1_H1 ;  /* 0x30000009ff547230 */ /* 0x000fe20000004100 */
[-C--:B------:R-:W-:Y:S01]  /*8030*/  F2FP.F16.E4M3.UNPACK_B R2, R136.reuse ;  /* 0x00000088ff02723e */ /* 0x080fe200020006ff */
[--C-:B------:R-:W-:Y:S01]  /*8040*/  HADD2.F32 R85, -RZ, R8.reuse.H0_H0 ;  /* 0x20000008ff557230 */ /* 0x100fe20000004100 */
[----:B------:R-:W-:Y:S01]  /*8050*/  F2FP.F16.E4M3.UNPACK_B R136, R136.H1 ;  /* 0x00000088ff88723e */ /* 0x000fe200030006ff */
[----:B------:R-:W-:Y:S01]  /*8060*/  HADD2.F32 R87, -RZ, R8.H1_H1 ;  /* 0x30000008ff577230 */ /* 0x000fe20000004100 */
[----:B------:R-:W-:Y:S01]  /*8070*/  F2FP.F16.E4M3.UNPACK_B R137, R137.H1 ;  /* 0x00000089ff89723e */ /* 0x000fe200030006ff */
[--C-:B------:R-:W-:Y:S01]  /*8080*/  HADD2.F32 R90, -RZ, R7.reuse.H0_H0 ;  /* 0x20000007ff5a7230 */ /* 0x100fe20000004100 */
[----:B------:R-:W-:Y:S01]  /*8090*/  F2FP.F16.E4M3.UNPACK_B R138, R138.H1 ;  /* 0x0000008aff8a723e */ /* 0x000fe200030006ff */
[----:B------:R-:W-:Y:S01]  /*80a0*/  HADD2.F32 R91, -RZ, R7.H1_H1 ;  /* 0x30000007ff5b7230 */ /* 0x000fe20000004100 */
[----:B------:R-:W-:Y:S01]  /*80b0*/  F2FP.F16.E4M3.UNPACK_B R139, R139.H1 ;  /* 0x0000008bff8b723e */ /* 0x000fe200030006ff */
[--C-:B------:R-:W-:Y:S01]  /*80c0*/  HADD2.F32 R94, -RZ, R6.reuse.H0_H0 ;  /* 0x20000006ff5e7230 */ /* 0x100fe20000004100 */
[----:B------:R-:W-:Y:S01]  /*80d0*/  R2UR UR5, R197 ;  /* 0x00000000c50572ca */ /* 0x000fe200000e0000 */
[----:B------:R-:W-:Y:S01]  /*80e0*/  HADD2.F32 R95, -RZ, R6.H1_H1 ;  /* 0x30000006ff5f7230 */ /* 0x000fe20000004100 */
        /* <DEDUP_REMOVED lines=9> */
[----:B------:R-:W1:Y:S01]  /*8180*/  LDTM.x64 R4, tmem[UR4+0x40] ;  /* 0x00004004000479ee */ /* 0x000e620008340000 */
[--C-:B------:R-:W-:Y:S01]  /*8190*/  HADD2.F32 R0, -RZ, R2.reuse.H0_H0 ;  /* 0x20000002ff007230 */ /* 0x100fe20000004100 */
[----:B------:R-:W-:Y:S01]  /*81a0*/  NOP ;  /* 0x0000000000007918 */ /* 0x000fe20000000000 */
[----:B------:R-:W-:Y:S01]  /*81b0*/  UIADD3 UR4, UPT, UPT, UR5, 0x110, URZ ;  /* 0x0000011005047890 */ /* 0x000fe2000fffe0ff */
[----:B------:R-:W-:Y:S01]  /*81c0*/  HADD2.F32 R2, -RZ, R2.H1_H1 ;  /* 0x30000002ff027230 */ /* 0x000fe20000004100 */
[----:B------:R-:W-:Y:S01]  /*81d0*/  F2FP.F16.E4M3.UNPACK_B R127, R150 ;  /* 0x00000096ff7f723e */ /* 0x000fe200020006ff */
[----:B------:R-:W-:Y:S01]  /*81e0*/  HADD2.F32 R78, -RZ, R137.H1_H1 ;  /* 0x30000089ff4e7230 */ /* 0x000fe20000004100 */
[----:B------:R-:W-:Y:S01]  /*81f0*/  F2FP.F16.E4M3.UNPACK_B R130, R151 ;  /* 0x00000097ff82723e */ /* 0x000fe200020006ff */
        /* <DEDUP_REMOVED lines=16> */
[----:B--2---:R-:W-:Y:S01]  /*8300*/  UPRMT UR4, UR6, 0x654, UR4 ;  /* 0x0000065406047896 */ /* 0x004fe20008000004 */
[C---:B-1----:R-:W-:Y:S01]  /*8310*/  FMUL R4, R70.reuse, R4 ;  /* 0x0000000446047220 */ /* 0x042fe20000400000 */
[C---:B------:R-:W-:Y:S01]  /*8320*/  FMUL R5, R70.reuse, R5 ;  /* 0x0000000546057220 */ /* 0x040fe20000400000 */
[--C-:B------:R-:W-:Y:S02]  /*8330*/  HADD2.F32 R3, -RZ, R136.reuse.H0_H0 ;  /* 0x20000088ff037230 */ /* 0x100fe40000004100 */
[C---:B------:R-:W-:Y:S01]  /*8340*/  FMUL R8, R70.reuse, R8 ;  /* 0x0000000846087220 */ /* 0x040fe20000400000 */
[C---:B------:R-:W-:Y:S01]  /*8350*/  FFMA R4, R73.reuse, R0, R4 ;  /* 0x0000000049047223 */ /* 0x040fe20000000004 */
[C---:B------:R-:W-:Y:S01]  /*8360*/  FFMA R5, R73.reuse, R2, R5 ;  /* 0x0000000249057223 */ /* 0x040fe20000000005 */
[C---:B------:R-:W-:Y:S01]  /*8370*/  FMUL R9, R70.reuse, R9 ;  /* 0x0000000946097220 */ /* 0x040fe20000400000 */
[C---:B------:R-:W-:Y:S01]  /*8380*/  FMUL R12, R70.reuse, R12 ;  /* 0x0000000c460c7220 */ /* 0x040fe20000400000 */
[----:B------:R-:W-:Y:S01]  /*8390*/  SYNCS.ARRIVE.TRANS64.RED.A1T0 RZ, [UR4], RZ ;  /* 0x000000ffffff79a7 */ /* 0x000fe20008100404 */
[C---:B------:R-:W-:Y:S01]  /*83a0*/  FMUL R13, R70.reuse, R13 ;  /* 0x0000000d460d7220 */ /* 0x040fe20000400000 */
[C---:B------:R-:W-:Y:S01]  /*83b0*/  FMUL R16, R70.reuse, R16 ;  /* 0x0000001046107220 */ /* 0x040fe20000400000 */
[C---:B------:R-:W-:Y:S01]  /*83c0*/  FMUL R17, R70.reuse, R17 ;  /* 0x0000001146117220 */ /* 0x040fe20000400000 */
[C---:B------:R-:W-:Y:S01]  /*83d0*/  FMUL R0, R70.reuse, R20 ;  /* 0x0000001446007220 */ /* 0x040fe20000400000 */
[C---:B------:R-:W-:Y:S01]  /*83e0*/  FMUL R2, R70.reuse, R21 ;  /* 0x0000001546027220 */ /* 0x040fe20000400000 */
[C---:B------:R-:W-:Y:S01]  /*83f0*/  FMUL R21, R70.reuse, R28 ;  /* 0x0000001c46157220 */ /* 0x040fe20000400000 */
[----:B------:R-:W-:Y:S02]  /*8400*/  HADD2.F32 R122, -RZ, R123.H0_H0 ;  /* 0x2000007bff7a7230 */ /* 0x000fe40000004100 */
[C---:B------:R-:W-:Y:S01]  /*8410*/  FMUL R6, R70.reuse, R6 ;  /* 0x0000000646067220 */ /* 0x040fe20000400000 */
[----:B------:R-:W-:Y:S02]  /*8420*/  HADD2.F32 R72, -RZ, R136.H1_H1 ;  /* 0x30000088ff487230 */ /* 0x000fe40000004100 */
[C---:B------:R-:W-:Y:S01]  /*8430*/  FMUL R7, R70.reuse, R7 ;  /* 0x0000000746077220 */ /* 0x040fe20000400000 */
[----:B------:R-:W-:Y:S02]  /*8440*/  HADD2.F32 R75, -RZ, R137.H0_H0 ;  /* 0x20000089ff4b7230 */ /* 0x000fe40000004100 */
[C---:B------:R-:W-:Y:S01]  /*8450*/  FFMA R6, R73.reuse, R3, R6 ;  /* 0x0000000349067223 */ /* 0x040fe20000000006 */
[----:B------:R-:W-:Y:S02]  /*8460*/  HADD2.F32 R123, -RZ, R123.H1_H1 ;  /* 0x3000007bff7b7230 */ /* 0x000fe40000004100 */
[C---:B------:R-:W-:Y:S01]  /*8470*/  FFMA R7, R73.reuse, R72, R7 ;  /* 0x0000004849077223 */ /* 0x040fe20000000007 */
[C---:B------:R-:W-:Y:S01]  /*8480*/  FFMA R8, R73.reuse, R74, R8 ;  /* 0x0000004a49087223 */ /* 0x040fe20000000008 */
[----:B------:R-:W-:Y:S01]  /*8490*/  FFMA R9, R73, R76, R9 ;  /* 0x0000004c49097223 */ /* 0x000fe20000000009 */
[--C-:B------:R-:W-:Y:S02]  /*84a0*/  HADD2.F32 R126, -RZ, R127.reuse.H0_H0 ;  /* 0x2000007fff7e7230 */ /* 0x100fe40000004100 */
[C---:B------:R-:W-:Y:S01]  /*84b0*/  FMUL R10, R70.reuse, R10 ;  /* 0x0000000a460a7220 */ /* 0x040fe20000400000 */
[----:B------:R-:W-:Y:S01]  /*84c0*/  F2FP.SATFINITE.E4M3.F32.PACK_AB_MERGE_C R76, R7, R6, RZ ;  /* 0x00000006074c723e */ /* 0x000fe200048070ff */
[C---:B------:R-:W-:Y:S01]  /*84d0*/  FMUL R7, R70.reuse, R24 ;  /* 0x0000001846077220 */ /* 0x040fe20000400000 */
[----:B------:R-:W-:Y:S02]  /*84e0*/  HADD2.F32 R127, -RZ, R127.H1_H1 ;  /* 0x3000007fff7f7230 */ /* 0x000fe40000004100 */
[C---:B------:R-:W-:Y:S01]  /*84f0*/  FFMA R10, R73.reuse, R75, R10 ;  /* 0x0000004b490a7223 */ /* 0x040fe2000000000a */
[----:B------:R-:W-:Y:S02]  /*8500*/  HADD2.F32 R72, -RZ, R130.H0_H0 ;  /* 0x20000082ff487230 */ /* 0x000fe40000004100 */
[C---:B------:R-:W-:Y:S01]  /*8510*/  FMUL R11, R70.reuse, R11 ;  /* 0x0000000b460b7220 */ /* 0x040fe20000400000 */
[--C-:B------:R-:W-:Y:S02]  /*8520*/  HADD2.F32 R79, -RZ, R138.reuse.H0_H0 ;  /* 0x2000008aff4f7230 */ /* 0x100fe40000004100 */
[C---:B------:R-:W-:Y:S01]  /*8530*/  FMUL R14, R70.reuse, R14 ;  /* 0x0000000e460e7220 */ /* 0x040fe20000400000 */
[----:B------:R-:W-:Y:S02]  /*8540*/  HADD2.F32 R82, -RZ, R138.H1_H1 ;  /* 0x3000008aff527230 */ /* 0x000fe40000004100 */
[C---:B------:R-:W-:Y:S01]  /*8550*/  FFMA R11, R73.reuse, R78, R11 ;  /* 0x0000004e490b7223 */ /* 0x040fe2000000000b */
[C---:B------:R-:W-:Y:S01]  /*8560*/  FFMA R12, R73.reuse, R77, R12 ;  /* 0x0000004d490c7223 */ /* 0x040fe2000000000c */
[C---:B------:R-:W-:Y:S01]  /*8570*/  FFMA R13, R73.reuse, R80, R13 ;  /* 0x00000050490d7223 */ /* 0x040fe2000000000d */
[----:B------:R-:W-:Y:S01]  /*8580*/  FFMA R14, R73, R79, R14 ;  /* 0x0000004f490e7223 */ /* 0x000fe2000000000e */
[----:B------:R-:W-:Y:S01]  /*8590*/  HADD2.F32 R75, -RZ, R130.H1_H1 ;  /* 0x30000082ff4b7230 */ /* 0x000fe20000004100 */
[----:B------:R-:W-:Y:S01]  /*85a0*/  F2FP.SATFINITE.E4M3.F32.PACK_AB_MERGE_C R78, R11, R10, RZ ;  /* 0x0000000a0b4e723e */ /* 0x000fe200048070ff */
[C---:B------:R-:W-:Y:S01]  /*85b0*/  FMUL R10, R70.reuse, R25 ;  /* 0x00000019460a7220 */ /* 0x040fe20000400000 */
[C---:B------:R-:W-:Y:S01]  /*85c0*/  FMUL R25, R70.reuse, R32 ;  /* 0x0000002046197220 */ /* 0x040fe20000400000 */
        /* <DEDUP_REMOVED lines=8> */
[C---:B------:R-:W-:Y:S01]  /*8650*/  FMUL R19, R70.reuse, R19 ;  /* 0x0000001346137220 */ /* 0x040fe20000400000 */
[--C-:B------:R-:W-:Y:S01]  /*8660*/  HADD2.F32 R88, -RZ, R140.reuse.H0_H0 ;  /* 0x2000008cff587230 */ /* 0x100fe20000004100 */
[----:B------:R-:W-:Y:S01]  /*8670*/  F2FP.SATFINITE.E4M3.F32.PACK_AB_MERGE_C R14, R15, R14, RZ ;  /* 0x0000000e0f0e723e */ /* 0x000fe200048070ff */
[----:B------:R-:W-:Y:S02]  /*8680*/  HADD2.F32 R89, -RZ, R140.H1_H1 ;  /* 0x3000008cff597230 */ /* 0x000fe40000004100 */
[C---:B------:R-:W-:Y:S01]  /*8690*/  FFMA R19, R73.reuse, R86, R19 ;  /* 0x0000005649137223 */ /* 0x040fe20000000013 */
[C---:B------:R-:W-:Y:S01]  /*86a0*/  FFMA R0, R73.reuse, R85, R0 ;  /* 0x0000005549007223 */ /* 0x040fe20000000000 */
[----:B------:R-:W-:Y:S01]  /*86b0*/  FFMA R2, R73, R87, R2 ;  /* 0x0000005749027223 */ /* 0x000fe20000000002 */
[C---:B------:R-:W-:Y:S01]  /*86c0*/  FMUL R3, R70.reuse, R22 ;  /* 0x0000001646037220 */ /* 0x040fe20000400000 */
[C---:B------:R-:W-:Y:S01]  /*86d0*/  FMUL R22, R70.reuse, R29 ;  /* 0x0000001d46167220 */ /* 0x040fe20000400000 */
[----:B------:R-:W-:Y:S01]  /*86e0*/  F2FP.SATFINITE.E4M3.F32.PACK_AB_MERGE_C R18, R19, R18, RZ ;  /* 0x000000121312723e */ /* 0x000fe200048070ff */
[C---:B------:R-:W-:Y:S01]  /*86f0*/  FMUL R29, R70.reuse, R36 ;  /* 0x00000024461d7220 */ /* 0x040fe20000400000 */
[C---:B------:R-:W-:Y:S01]  /*8700*/  FFMA R3, R73.reuse, R88, R3 ;  /* 0x0000005849037223 */ /* 0x040fe20000000003 */
[C---:B------:R-:W-:Y:S01]  /*8710*/  FMUL R6, R70.reuse, R23 ;  /* 0x0000001746067220 */ /* 0x040fe20000400000 */
[--C-:B------:R-:W-:Y:S02]  /*8720*/  HADD2.F32 R92, -RZ, R141.reuse.H0_H0 ;  /* 0x2000008dff5c7230 */ /* 0x100fe40000004100 */
[C---:B------:R-:W-:Y:S01]  /*8730*/  FMUL R11, R70.reuse, R26 ;  /* 0x0000001a460b7220 */ /* 0x040fe20000400000 */
[----:B------:R-:W-:Y:S02]  /*8740*/  HADD2.F32 R93, -RZ, R141.H1_H1 ;  /* 0x3000008dff5d7230 */ /* 0x000fe40000004100 */
[C---:B------:R-:W-:Y:S01]  /*8750*/  FFMA R6, R73.reuse, R89, R6 ;  /* 0x0000005949067223 */ /* 0x040fe20000000006 */
[C---:B------:R-:W-:Y:S01]  /*8760*/  FFMA R7, R73.reuse, R90, R7 ;  /* 0x0000005a49077223 */ /* 0x040fe20000000007 */
[C---:B------:R-:W-:Y:S01]  /*8770*/  FFMA R10, R73.reuse, R91, R10 ;  /* 0x0000005b490a7223 */ /* 0x040fe2000000000a */
[C---:B------:R-:W-:Y:S01]  /*8780*/  FFMA R11, R73.reuse, R92, R11 ;  /* 0x0000005c490b7223 */ /* 0x040fe2000000000b */
[----:B------:R-:W-:Y:S01]  /*8790*/  FMUL R26, R70, R33 ;  /* 0x00000021461a7220 */ /* 0x000fe20000400000 */
[----:B------:R-:W-:Y:S01]  /*87a0*/  F2FP.SATFINITE.E4M3.F32.PACK_AB_MERGE_C R3, R6, R3, RZ ;  /* 0x000000030603723e */ /* 0x000fe200048070ff */
        /* <DEDUP_REMOVED lines=9> */
[C---:B------:R-:W-:Y:S01]  /*8840*/  FMUL R30, R70.reuse, R37 ;  /* 0x00000025461e7220 */ /* 0x040fe20000400000 */
[C---:B------:R-:W-:Y:S01]  /*8850*/  FMUL R37, R70.reuse, R44 ;  /* 0x0000002c46257220 */ /* 0x040fe20000400000 */
[C---:B------:R-:W-:Y:S01]  /*8860*/  FMUL R24, R70.reuse, R31 ;  /* 0x0000001f46187220 */ /* 0x040fe20000400000 */
[--C-:B------:R-:W-:Y:S02]  /*8870*/  HADD2.F32 R100, -RZ, R143.reuse.H0_H0 ;  /* 0x2000008fff647230 */ /* 0x100fe40000004100 */
[----:B------:R-:W-:Y:S01]  /*8880*/  FMUL R27, R70, R34 ;  /* 0x00000022461b7220 */ /* 0x000fe20000400000 */
[----:B------:R-:W-:Y:S02]  /*8890*/  HADD2.F32 R101, -RZ, R143.H1_H1 ;  /* 0x3000008fff657230 */ /* 0x000fe40000004100 */
[C---:B------:R-:W-:Y:S01]  /*88a0*/  FFMA R24, R73.reuse, R97, R24 ;  /* 0x0000006149187223 */ /* 0x040fe20000000018 */
[C---:B------:R-:W-:Y:S01]  /*88b0*/  FFMA R25, R73.reuse, R98, R25 ;  /* 0x0000006249197223 */ /* 0x040fe20000000019 */
[C---:B------:R-:W-:Y:S01]  /*88c0*/  FFMA R26, R73.reuse, R99, R26 ;  /* 0x00000063491a7223 */ /* 0x040fe2000000001a */
[----:B------:R-:W-:Y:S01]  /*88d0*/  F2FP.F16.E4M3.UNPACK_B R148, R148.H1 ;  /* 0x00000094ff94723e */ /* 0x000fe200030006ff */
[C---:B------:R-:W-:Y:S01]  /*88e0*/  FFMA R27, R73.reuse, R100, R27 ;  /* 0x00000064491b7223 */ /* 0x040fe2000000001b */
[----:B------:R-:W-:Y:S01]  /*88f0*/  F2FP.SATFINITE.E4M3.F32.PACK_AB_MERGE_C R6, R24, R23, RZ ;  /* 0x000000171806723e */ /* 0x000fe200048070ff */
[C---:B------:R-:W-:Y:S01]  /*8900*/  FMUL R34, R70.reuse, R41 ;  /* 0x0000002946227220 */ /* 0x040fe20000400000 */
[C---:B------:R-:W-:Y:S01]  /*8910*/  FMUL R41, R70.reuse, R48 ;  /* 0x0000003046297220 */ /* 0x040fe20000400000 */
[----:B------:R-:W-:Y:S01]  /*8920*/  FMUL R28, R70, R35 ;  /* 0x00000023461c7220 */ /* 0x000fe20000400000 */
[----:B------:R-:W-:Y:S01]  /*8930*/  F2FP.F16.E4M3.UNPACK_B R149, R149.H1 ;  /* 0x00000095ff95723e */ /* 0x000fe200030006ff */
[--C-:B------:R-:W-:Y:S01]  /*8940*/  HADD2.F32 R104, -RZ, R144.reuse.H0_H0 ;  /* 0x20000090ff687230 */ /* 0x100fe20000004100 */
[----:B------:R-:W-:Y:S01]  /*8950*/  F2FP.SATFINITE.E4M3.F32.PACK_AB_MERGE_C R6, R22, R21, R6 ;  /* 0x000000151606723e */ /* 0x000fe20004807006 */
[C---:B------:R-:W-:Y:S01]  /*8960*/  FFMA R28, R73.reuse, R101, R28 ;  /* 0x00000065491c7223 */ /* 0x040fe2000000001c */
[C---:B------:R-:W-:Y:S01]  /*8970*/  FFMA R29, R73.reuse, R102, R29 ;  /* 0x00000066491d7223 */ /* 0x040fe2000000001d */
[C---:B------:R-:W-:Y:S01]  /*8980*/  FFMA R30, R73.reuse, R103, R30 ;  /* 0x00000067491e7223 */ /* 0x040fe2000000001e */
[----:B------:R-:W-:Y:S02]  /*8990*/  HADD2.F32 R105, -RZ, R144.H1_H1 ;  /* 0x30000090ff697230 */ /* 0x000fe40000004100 */
[C---:B------:R-:W-:Y:S01]  /*89a0*/  FMUL R31, R70.reuse, R38 ;  /* 0x00000026461f7220 */ /* 0x040fe20000400000 */
[----:B------:R-:W-:Y:S01]  /*89b0*/  F2FP.F16.E4M3.UNPACK_B R150, R150.H1 ;  /* 0x00000096ff96723e */ /* 0x000fe200030006ff */
[C---:B------:R-:W-:Y:S01]  /*89c0*/  FMUL R38, R70.reuse, R45 ;  /* 0x0000002d46267220 */ /* 0x040fe20000400000 */
[C---:B------:R-:W-:Y:S01]  /*89d0*/  FMUL R45, R70.reuse, R52 ;  /* 0x00000034462d7220 */ /* 0x040fe20000400000 */
[----:B------:R-:W-:Y:S01]  /*89e0*/  F2FP.F16.E4M3.UNPACK_B R151, R151.H1 ;  /* 0x00000097ff97723e */ /* 0x000fe200030006ff */
[----:B------:R-:W-:Y:S01]  /*89f0*/  FFMA R31, R73, R104, R31 ;  /* 0x00000068491f7223 */ /* 0x000fe2000000001f */
[----:B------:R-:W-:Y:S01]  /*8a00*/  FMUL R52, R70, R59 ;  /* 0x0000003b46347220 */ /* 0x000fe20000400000 */
[----:B------:R-:W-:Y:S01]  /*8a10*/  IADD3 R68, PT, PT, R68, 0x1, RZ ;  /* 0x0000000144447810 */ /* 0x000fe20007ffe0ff */
[C---:B------:R-:W-:Y:S01]  /*8a20*/  FMUL R59, R70.reuse, R66 ;  /* 0x00000042463b7220 */ /* 0x040fe20000400000 */
[----:B------:R-:W-:Y:S01]  /*8a30*/  F2FP.SATFINITE.E4M3.F32.PACK_AB_MERGE_C R66, R13, R12, R14 ;  /* 0x0000000c0d42723e */ /* 0x000fe2000480700e */
[C---:B------:R-:W-:Y:S01]  /*8a40*/  FMUL R32, R70.reuse, R39 ;  /* 0x0000002746207220 */ /* 0x040fe20000400000 */
[--C-:B------:R-:W-:Y:S02]  /*8a50*/  HADD2.F32 R108, -RZ, R145.reuse.H0_H0 ;  /* 0x20000091ff6c7230 */ /* 0x100fe40000004100 */
[C---:B------:R-:W-:Y:S01]  /*8a60*/  FMUL R35, R70.reuse, R42 ;  /* 0x0000002a46237220 */ /* 0x040fe20000400000 */
[----:B------:R-:W-:Y:S02]  /*8a70*/  HADD2.F32 R109, -RZ, R145.H1_H1 ;  /* 0x30000091ff6d7230 */ /* 0x000fe40000004100 */
[C---:B------:R-:W-:Y:S01]  /*8a80*/  FFMA R32, R73.reuse, R105, R32 ;  /* 0x0000006949207223 */ /* 0x040fe20000000020 */
[----:B------:R-:W-:Y:S01]  /*8a90*/  FMUL R36, R70, R43 ;  /* 0x0000002b46247220 */ /* 0x000fe20000400000 */
[C---:B------:R-:W-:Y:S01]  /*8aa0*/  FFMA R33, R73.reuse, R106, R33 ;  /* 0x0000006a49217223 */ /* 0x040fe20000000021 */
[C---:B------:R-:W-:Y:S01]  /*8ab0*/  FFMA R34, R73.reuse, R107, R34 ;  /* 0x0000006b49227223 */ /* 0x040fe20000000022 */
[--C-:B------:R-:W-:Y:S01]  /*8ac0*/  HADD2.F32 R112, -RZ, R146.reuse.H0_H0 ;  /* 0x20000092ff707230 */ /* 0x100fe20000004100 */
[----:B------:R-:W-:Y:S01]  /*8ad0*/  F2FP.SATFINITE.E4M3.F32.PACK_AB_MERGE_C R32, R32, R31, RZ ;  /* 0x0000001f2020723e */ /* 0x000fe200048070ff */
[C---:B------:R-:W-:Y:S01]  /*8ae0*/  FFMA R35, R73.reuse, R108, R35 ;  /* 0x0000006c49237223 */ /* 0x040fe20000000023 */
[----:B------:R-:W-:Y:S02]  /*8af0*/  HADD2.F32 R113, -RZ, R146.H1_H1 ;  /* 0x30000092ff717230 */ /* 0x000fe40000004100 */
[----:B------:R-:W-:Y:S01]  /*8b00*/  FMUL R39, R70, R46 ;  /* 0x0000002e46277220 */ /* 0x000fe20000400000 */
[----:B------:R-:W-:Y:S01]  /*8b10*/  F2FP.SATFINITE.E4M3.F32.PACK_AB_MERGE_C R32, R30, R29, R32 ;  /* 0x0000001d1e20723e */ /* 0x000fe20004807020 */
[C---:B------:R-:W-:Y:S01]  /*8b20*/  FFMA R36, R73.reuse, R109, R36 ;  /* 0x0000006d49247223 */ /* 0x040fe20000000024 */
[C---:B------:R-:W-:Y:S01]  /*8b30*/  FMUL R40, R70.reuse, R47 ;  /* 0x0000002f46287220 */ /* 0x040fe20000400000 */
[C---:B------:R-:W-:Y:S01]  /*8b40*/  FFMA R37, R73.reuse, R110, R37 ;  /* 0x0000006e49257223 */ /* 0x040fe20000000025 */
[C---:B------:R-:W-:Y:S01]  /*8b50*/  FFMA R38, R73.reuse, R111, R38 ;  /* 0x0000006f49267223 */ /* 0x040fe20000000026 */
[C---:B------:R-:W-:Y:S01]  /*8b60*/  FMUL R42, R70.reuse, R49 ;  /* 0x00000031462a7220 */ /* 0x040fe20000400000 */
[--C-:B------:R-:W-:Y:S02]  /*8b70*/  HADD2.F32 R116, -RZ, R147.reuse.H0_H0 ;  /* 0x20000093ff747230 */ /* 0x100fe40000004100 */
[C---:B------:R-:W-:Y:S01]  /*8b80*/  FFMA R39, R73.reuse, R112, R39 ;  /* 0x0000007049277223 */ /* 0x040fe20000000027 */
[----:B------:R-:W-:Y:S02]  /*8b90*/  HADD2.F32 R117, -RZ, R147.H1_H1 ;  /* 0x30000093ff757230 */ /* 0x000fe40000004100 */
[C---:B------:R-:W-:Y:S01]  /*8ba0*/  FMUL R43, R70.reuse, R50 ;  /* 0x00000032462b7220 */ /* 0x040fe20000400000 */
[C---:B------:R-:W-:Y:S01]  /*8bb0*/  FFMA R40, R73.reuse, R113, R40 ;  /* 0x0000007149287223 */ /* 0x040fe20000000028 */
[C---:B------:R-:W-:Y:S01]  /*8bc0*/  FMUL R44, R70.reuse, R51 ;  /* 0x00000033462c7220 */ /* 0x040fe20000400000 */
[C---:B------:R-:W-:Y:S01]  /*8bd0*/  FFMA R41, R73.reuse, R114, R41 ;  /* 0x0000007249297223 */ /* 0x040fe20000000029 */
[C---:B------:R-:W-:Y:S01]  /*8be0*/  FMUL R50, R70.reuse, R57 ;  /* 0x0000003946327220 */ /* 0x040fe20000400000 */
[C---:B------:R-:W-:Y:S01]  /*8bf0*/  FMUL R57, R70.reuse, R64 ;  /* 0x0000004046397220 */ /* 0x040fe20000400000 */
[----:B------:R-:W-:Y:S01]  /*8c00*/  FFMA R42, R73, R115, R42 ;  /* 0x00000073492a7223 */ /* 0x000fe2000000002a */
[C---:B------:R-:W-:Y:S01]  /*8c10*/  FMUL R46, R70.reuse, R53 ;  /* 0x00000035462e7220 */ /* 0x040fe20000400000 */
[--C-:B------:R-:W-:Y:S01]  /*8c20*/  HADD2.F32 R120, -RZ, R148.reuse.H0_H0 ;  /* 0x20000094ff787230 */ /* 0x100fe20000004100 */
[----:B------:R-:W-:Y:S01]  /*8c30*/  F2FP.SATFINITE.E4M3.F32.PACK_AB_MERGE_C R64, R5, R4, R76 ;  /* 0x000000040540723e */ /* 0x000fe2000480704c */
[C---:B------:R-:W-:Y:S01]  /*8c40*/  FMUL R51, R70.reuse, R58 ;  /* 0x0000003a46337220 */ /* 0x040fe20000400000 */
[C---:B------:R-:W-:Y:S01]  /*8c50*/  FMUL R53, R70.reuse, R60 ;  /* 0x0000003c46357220 */ /* 0x040fe20000400000 */
[C---:B------:R-:W-:Y:S01]  /*8c60*/  FFMA R43, R73.reuse, R116, R43 ;  /* 0x00000074492b7223 */ /* 0x040fe2000000002b */
[----:B------:R-:W-:Y:S02]  /*8c70*/  HADD2.F32 R121, -RZ, R148.H1_H1 ;  /* 0x30000094ff797230 */ /* 0x000fe40000004100 */
[C---:B------:R-:W-:Y:S01]  /*8c80*/  FMUL R47, R70.reuse, R54 ;  /* 0x00000036462f7220 */ /* 0x040fe20000400000 */
[C---:B------:R-:W-:Y:S01]  /*8c90*/  FMUL R58, R70.reuse, R65 ;  /* 0x00000041463a7220 */ /* 0x040fe20000400000 */
[----:B------:R-:W-:Y:S01]  /*8ca0*/  FMUL R60, R70, R67 ;  /* 0x00000043463c7220 */ /* 0x000fe20000400000 */
[----:B------:R-:W-:Y:S01]  /*8cb0*/  F2FP.SATFINITE.E4M3.F32.PACK_AB_MERGE_C R5, R20, R11, RZ ;  /* 0x0000000b1405723e */ /* 0x000fe200048070ff */
[----:B------:R-:W-:Y:S01]  /*8cc0*/  FFMA R44, R73, R117, R44 ;  /* 0x00000075492c7223 */ /* 0x000fe2000000002c */
[C---:B------:R-:W-:Y:S01]  /*8cd0*/  FMUL R48, R70.reuse, R55 ;  /* 0x0000003746307220 */ /* 0x040fe20000400000 */
[----:B------:R-:W-:Y:S01]  /*8ce0*/  F2FP.SATFINITE.E4M3.F32.PACK_AB_MERGE_C R65, R9, R8, R78 ;  /* 0x000000080941723e */ /* 0x000fe2000480704e */
[----:B------:R-:W-:Y:S01]  /*8cf0*/  FFMA R45, R73, R118, R45 ;  /* 0x00000076492d7223 */ /* 0x000fe2000000002d */
[----:B------:R-:W-:Y:S01]  /*8d00*/  F2FP.SATFINITE.E4M3.F32.PACK_AB_MERGE_C R67, R17, R16, R18 ;  /* 0x000000101143723e */ /* 0x000fe20004807012 */
[----:B------:R-:W-:Y:S01]  /*8d10*/  FMUL R49, R70, R56 ;  /* 0x0000003846317220 */ /* 0x000fe20000400000 */
[C---:B------:R-:W-:Y:S01]  /*8d20*/  FFMA R46, R73.reuse, R119, R46 ;  /* 0x00000077492e7223 */ /* 0x040fe2000000002e */
[--C-:B------:R-:W-:Y:S02]  /*8d30*/  HADD2.F32 R124, -RZ, R149.reuse.H0_H0 ;  /* 0x20000095ff7c7230 */ /* 0x100fe40000004100 */
[C---:B------:R-:W-:Y:S01]  /*8d40*/  FFMA R47, R73.reuse, R120, R47 ;  /* 0x00000078492f7223 */ /* 0x040fe2000000002f */
[----:B------:R1:W-:Y:S01]  /*8d50*/  STS.128 [R165+UR49+0x6200], R64 ;  /* 0x00620040a5007988 */ /* 0x0003e20008000c31 */
[----:B------:R-:W-:Y:S01]  /*8d60*/  HADD2.F32 R125, -RZ, R149.H1_H1 ;  /* 0x30000095ff7d7230 */ /* 0x000fe20000004100 */
[----:B------:R-:W-:Y:S01]  /*8d70*/  F2FP.SATFINITE.E4M3.F32.PACK_AB_MERGE_C R5, R10, R7, R5 ;  /* 0x000000070a05723e */ /* 0x000fe20004807005 */
[C---:B------:R-:W-:Y:S01]  /*8d80*/  FFMA R48, R73.reuse, R121, R48 ;  /* 0x0000007949307223 */ /* 0x040fe20000000030 */
[----:B------:R-:W-:Y:S01]  /*8d90*/  F2FP.SATFINITE.E4M3.F32.PACK_AB_MERGE_C R7, R28, R27, RZ ;  /* 0x0000001b1c07723e */ /* 0x000fe200048070ff */
        /* <DEDUP_REMOVED lines=8> */
[----:B------:R-:W-:Y:S01]  /*8e20*/  FMUL R56, R70, R63 ;  /* 0x0000003f46387220 */ /* 0x000fe20000400000 */
[----:B------:R-:W-:Y:S01]  /*8e30*/  F2FP.SATFINITE.E4M3.F32.PACK_AB_MERGE_C R4, R2, R0, R3 ;  /* 0x000000000204723e */ /* 0x000fe20004807003 */
[C---:B------:R-:W-:Y:S01]  /*8e40*/  FFMA R53, R73.reuse, R126, R53 ;  /* 0x0000007e49357223 */ /* 0x040fe20000000035 */
[----:B------:R-:W-:Y:S01]  /*8e50*/  F2FP.SATFINITE.E4M3.F32.PACK_AB_MERGE_C R7, R26, R25, R7 ;  /* 0x000000191a07723e */ /* 0x000fe20004807007 */
[C---:B------:R-:W-:Y:S01]  /*8e60*/  FFMA R54, R73.reuse, R127, R54 ;  /* 0x0000007f49367223 */ /* 0x040fe20000000036 */
[--C-:B------:R-:W-:Y:S02]  /*8e70*/  HADD2.F32 R74, -RZ, R151.reuse.H0_H0 ;  /* 0x20000097ff4a7230 */ /* 0x100fe40000004100 */
[C---:B------:R-:W-:Y:S01]  /*8e80*/  FFMA R55, R73.reuse, R128, R55 ;  /* 0x0000008049377223 */ /* 0x040fe20000000037 */
[----:B------:R-:W-:Y:S01]  /*8e90*/  HADD2.F32 R131, -RZ, R151.H1_H1 ;  /* 0x30000097ff837230 */ /* 0x000fe20000004100 */
[----:B------:R1:W-:Y:S01]  /*8ea0*/  STS.128 [R190+0x6010], R4 ;  /* 0x00601004be007388 */ /* 0x0003e20000000c00 */
[----:B------:R-:W-:Y:S01]  /*8eb0*/  F2FP.SATFINITE.E4M3.F32.PACK_AB_MERGE_C R35, R36, R35, RZ ;  /* 0x000000232423723e */ /* 0x000fe200048070ff */
[C---:B------:R-:W-:Y:S01]  /*8ec0*/  FFMA R56, R73.reuse, R129, R56 ;  /* 0x0000008149387223 */ /* 0x040fe20000000038 */
[----:B------:R-:W-:Y:S01]  /*8ed0*/  F2FP.SATFINITE.E4M3.F32.PACK_AB_MERGE_C R39, R40, R39, RZ ;  /* 0x000000272827723e */ /* 0x000fe200048070ff */
[C---:B------:R-:W-:Y:S01]  /*8ee0*/  FFMA R57, R73.reuse, R72, R57 ;  /* 0x0000004849397223 */ /* 0x040fe20000000039 */
[----:B------:R-:W-:Y:S01]  /*8ef0*/  F2FP.SATFINITE.E4M3.F32.PACK_AB_MERGE_C R43, R44, R43, RZ ;  /* 0x0000002b2c2b723e */ /* 0x000fe200048070ff */
[C---:B------:R-:W-:Y:S01]  /*8f00*/  FFMA R58, R73.reuse, R75, R58 ;  /* 0x0000004b493a7223 */ /* 0x040fe2000000003a */
[C---:B------:R-:W-:Y:S01]  /*8f10*/  FFMA R59, R73.reuse, R74, R59 ;  /* 0x0000004a493b7223 */ /* 0x040fe2000000003b */
[----:B------:R-:W-:Y:S01]  /*8f20*/  F2FP.SATFINITE.E4M3.F32.PACK_AB_MERGE_C R33, R34, R33, R35 ;  /* 0x000000212221723e */ /* 0x000fe20004807023 */
        /* <DEDUP_REMOVED lines=11> */
[----:B------:R-:W-:Y:S05]  /*8fe0*/  F2FP.SATFINITE.E4M3.F32.PACK_AB_MERGE_C R51, R58, R57, R59 ;  /* 0x000000393a33723e */ /* 0x000fea000480703b */
        /* <DEDUP_REMOVED lines=13> */
[----:B------:R-:W-:Y:S01]  /*90c0*/  R2UR UR12, R186 ;  /* 0x00000000ba0c72ca */ /* 0x000fe200000e0000 */
[----:B------:R-:W-:Y:S01]  /*90d0*/  UIADD3 UR8, UPT, UPT, UR49, 0x6200, URZ ;  /* 0x0000620031087890 */ /* 0x000fe2000fffe0ff */
[----:B------:R-:W-:Y:S01]  /*90e0*/  R2UR UR13, R187 ;  /* 0x00000000bb0d72ca */ /* 0x000fe200000e0000 */
[----:B--2---:R-:W-:Y:S04]  /*90f0*/  UIADD3 UR4, UP0, UPT, UR6, 0x780, URZ ;  /* 0x0000078006047890 */ /* 0x004fe8000ff1e0ff */
[----:B------:R-:W-:Y:S09]  /*9100*/  UIADD3.X UR5, UPT, UPT, URZ, UR7, URZ, UP0, !UPT ;  /* 0x00000007ff057290 */ /* 0x000ff200087fe4ff */
[----:B------:R2:W-:Y:S01]  /*9110*/  UTMASTG.5D.IM2COL [UR8], [UR4] ;  /* 0x00000008040073b5 */ /* 0x0005e20008060000 */
[----:B------:R0:W-:Y:S01]  /*9120*/  UTMACMDFLUSH ;  /* 0x00000000000079b7 */ /* 0x0001e20000000000 */
[----:B--2---:R-:W-:Y:S04]  /*9130*/  DEPBAR.LE SB0, 0x1 ;  /* 0x000080400000791a */ /* 0x004fe80000000000 */
.L_x_105:
[----:B------:R-:W-:Y:S05]  /*9140*/  BSYNC.RECONVERGENT B0 ;  /* 0x0000000000007941 */ /* 0x000fea0003800200 */
.L_x_104:
[----:B------:R-:W-:Y:S01]  /*9150*/  R2UR UR5, R135 ;  /* 0x00000000870572ca */ /* 0x000fe200000e0000 */
[----:B------:R-:W-:Y:S01]  /*9160*/  BAR.SYNC.DEFER_BLOCKING 0x1, 0x80 ;  /* 0x0042000000007b1d */ /* 0x000fe20000010000 */
[----:B------:R-:W-:Y:S01]  /*9170*/  R2UR UR4, R160 ;  /* 0x00000000a00472ca */ /* 0x000fe200000e0000 */
[----:B------:R-:W-:Y:S01]  /*9180*/  UISETP.NE.AND UP0, UPT, UR52, URZ, UPT ;  /* 0x000000ff3400728c */ /* 0x000fe2000bf05270 */
[C---:B------:R-:W-:Y:S02]  /*9190*/  ISETP.NE.AND P0, PT, R68.reuse, 0x2, PT ;  /* 0x000000024400780c */ /* 0x040fe40003f05270 */
[----:B------:R-:W-:Y:S02]  /*91a0*/  LOP3.LUT R163, R163, 0x1, RZ, 0x3c, !PT ;  /* 0x00000001a3a37812 */ /* 0x000fe400078e3cff */
[----:B------:R-:W-:Y:S02]  /*91b0*/  SEL R3, RZ, 0x1, P0 ;  /* 0x00000001ff037807 */ /* 0x000fe40000000000 */
[----:B------:R-:W-:Y:S02]  /*91c0*/  SEL R68, R68, RZ, P0 ;  /* 0x000000ff44447207 */ /* 0x000fe40000000000 */
[----:B------:R-:W-:Y:S01]  /*91d0*/  LOP3.LUT R164, R164, R3, RZ, 0x3c, !PT ;  /* 0x00000003a4a47212 */ /* 0x000fe200078e3cff */
[----:B------:R-:W-:Y:S02]  /*91e0*/  UIADD3 UR24, UPT, UPT, UR36, UR5, URZ ;  /* 0x0000000524187290 */ /* 0x000fe4000fffe0ff */
[----:B------:R-:W-:Y:S01]  /*91f0*/  UIADD3 UR50, UPT, UPT, UR37, UR4, URZ ;  /* 0x0000000425327290 */ /* 0x000fe2000fffe0ff */
[----:B------:R-:W-:Y:S01]  /*9200*/  UMOV UR51, UR61 ;  /* 0x0000003d00337c82 */ /* 0x000fe20008000000 */
[----:B------:R-:W-:Y:S10]  /*9210*/  BRA.U UP0, `(.L_x_106) ;  /* 0xffffffc100c87547 */ /* 0x000ff4000b83ffff */
[----:B------:R-:W-:Y:S05]  /*9220*/  EXIT ;  /* 0x000000000000794d */ /* 0x000fea0003800000 */
.L_x_20:
[----:B------:R-:W-:Y:S07]  /*9230*/  MOV R0, UR9 ;  /* 0x0000000900007c02 */ /* 0x000fee0008000f00 */
.L_x_107:
[----:B--2---:R2:W3:Y:S02]  /*9240*/  SYNCS.PHASECHK.TRANS64.TRYWAIT P0, [R0+URZ+0x60], R5 ;  /* 0x00006005000075a7 */ /* 0x0044e400080011ff */
[----:B---3--:R-:W-:Y:S05]  /*9250*/  @!P0 NANOSLEEP.SYNCS 0x989680 ;  /* 0x009896800000895d */ /* 0x008fea0003900000 */
[----:B------:R-:W3:Y:S02]  /*9260*/  @!P0 SYNCS.PHASECHK.TRANS64 P0, [R0+URZ+0x60], R5 ;  /* 0x00006005000085a7 */ /* 0x000ee400080010ff */
[----:B---3--:R-:W-:Y:S05]  /*9270*/  @!P0 BRA `(.L_x_107) ;  /* 0xfffffffc00f08947 */ /* 0x008fea000383ffff */
[----:B------:R-:W-:Y:S05]  /*9280*/  BRA `(.L_x_19) ;  /* 0xffffff8400b47947 */ /* 0x000fea000383ffff */
.L_x_26:
[----:B------:R-:W-:Y:S07]  /*9290*/  MOV R0, UR9 ;  /* 0x0000000900007c02 */ /* 0x000fee0008000f00 */
.L_x_108:
[----:B--2---:R2:W4:Y:S02]  /*92a0*/  SYNCS.PHASECHK.TRANS64.TRYWAIT P0, [R0+URZ+0x60], R5 ;  /* 0x00006005000075a7 */ /* 0x00452400080011ff */
[----:B----4-:R-:W-:Y:S05]  /*92b0*/  @!P0 NANOSLEEP.SYNCS 0x989680 ;  /* 0x009896800000895d */ /* 0x010fea0003900000 */
[----:B------:R-:W4:Y:S02]  /*92c0*/  @!P0 SYNCS.PHASECHK.TRANS64 P0, [R0+URZ+0x60], R5 ;  /* 0x00006005000085a7 */ /* 0x000f2400080010ff */
[----:B----4-:R-:W-:Y:S05]  /*92d0*/  @!P0 BRA `(.L_x_108) ;  /* 0xfffffffc00f08947 */ /* 0x010fea000383ffff */
[----:B------:R-:W-:Y:S05]  /*92e0*/  BRA `(.L_x_25) ;  /* 0xffffff8c00407947 */ /* 0x000fea000383ffff */
.L_x_30:
[----:B------:R-:W-:-:S07]  /*92f0*/  MOV R0, UR36 ;  /* 0x0000002400007c02 */ /* 0x000fce0008000f00 */
.L_x_109:
[----:B-1----:R1:W2:Y:S02]  /*9300*/  SYNCS.PHASECHK.TRANS64.TRYWAIT P0, [R0+URZ+0xf0], R3 ;  /* 0x0000f003000075a7 */ /* 0x0022a400080011ff */
[----:B--2---:R-:W-:Y:S05]  /*9310*/  @!P0 NANOSLEEP.SYNCS 0x989680 ;  /* 0x009896800000895d */ /* 0x004fea0003900000 */
[----:B------:R-:W2:Y:S02]  /*9320*/  @!P0 SYNCS.PHASECHK.TRANS64 P0, [R0+URZ+0xf0], R3 ;  /* 0x0000f003000085a7 */ /* 0x000ea400080010ff */
[----:B--2---:R-:W-:Y:S05]  /*9330*/  @!P0 BRA `(.L_x_109) ;  /* 0xfffffffc00f08947 */ /* 0x004fea000383ffff */
[----:B------:R-:W-:Y:S05]  /*9340*/  BRA `(.L_x_110) ;  /* 0xffffff90000c7947 */ /* 0x000fea000383ffff */
.L_x_34:
[----:B------:R-:W-:-:S07]  /*9350*/  MOV R0, UR4 ;  /* 0x0000000400007c02 */ /* 0x000fce0008000f00 */
.L_x_111:
[----:B-1----:R1:W2:Y:S02]  /*9360*/  SYNCS.PHASECHK.TRANS64.TRYWAIT P0, [R0+URZ], R3 ;  /* 0x00000003000075a7 */ /* 0x0022a400080011ff */
[----:B--2---:R-:W-:Y:S05]  /*9370*/  @!P0 NANOSLEEP.SYNCS 0x989680 ;  /* 0x009896800000895d */ /* 0x004fea0003900000 */
[----:B------:R-:W2:Y:S02]  /*9380*/  @!P0 SYNCS.PHASECHK.TRANS64 P0, [R0+URZ], R3 ;  /* 0x00000003000085a7 */ /* 0x000ea400080010ff */
[----:B--2---:R-:W-:Y:S05]  /*9390*/  @!P0 BRA `(.L_x_111) ;  /* 0xfffffffc00f08947 */ /* 0x004fea000383ffff */
[----:B------:R-:W-:Y:S05]  /*93a0*/  BRA `(.L_x_112) ;  /* 0xffffff9400a47947 */ /* 0x000fea000383ffff */
.L_x_35:
[----:B------:R-:W-:-:S07]  /*93b0*/  MOV R0, UR5 ;  /* 0x0000000500007c02 */ /* 0x000fce0008000f00 */
.L_x_113:
[----:B-1----:R1:W2:Y:S02]  /*93c0*/  SYNCS.PHASECHK.TRANS64.TRYWAIT P0, [R0+URZ], R3 ;  /* 0x00000003000075a7 */ /* 0x0022a400080011ff */
[----:B--2---:R-:W-:Y:S05]  /*93d0*/  @!P0 NANOSLEEP.SYNCS 0x989680 ;  /* 0x009896800000895d */ /* 0x004fea0003900000 */
[----:B------:R-:W2:Y:S02]  /*93e0*/  @!P0 SYNCS.PHASECHK.TRANS64 P0, [R0+URZ], R3 ;  /* 0x00000003000085a7 */ /* 0x000ea400080010ff */
[----:B--2---:R-:W-:Y:S05]  /*93f0*/  @!P0 BRA `(.L_x_113) ;  /* 0xfffffffc00f08947 */ /* 0x004fea000383ffff */
[----:B------:R-:W-:Y:S05]  /*9400*/  BRA `(.L_x_114) ;  /* 0xffffff9400b47947 */ /* 0x000fea000383ffff */
.L_x_36:
[----:B------:R-:W-:-:S07]  /*9410*/  MOV R0, UR5 ;  /* 0x0000000500007c02 */ /* 0x000fce0008000f00 */
.L_x_115:
[----:B-1----:R1:W2:Y:S02]  /*9420*/  SYNCS.PHASECHK.TRANS64.TRYWAIT P0, [R0+URZ], R3 ;  /* 0x00000003000075a7 */ /* 0x0022a400080011ff */
[----:B--2---:R-:W-:Y:S05]  /*9430*/  @!P0 NANOSLEEP.SYNCS 0x989680 ;  /* 0x009896800000895d */ /* 0x004fea0003900000 */
[----:B------:R-:W2:Y:S02]  /*9440*/  @!P0 SYNCS.PHASECHK.TRANS64 P0, [R0+URZ], R3 ;  /* 0x00000003000085a7 */ /* 0x000ea400080010ff */
[----:B--2---:R-:W-:Y:S05]  /*9450*/  @!P0 BRA `(.L_x_115) ;  /* 0xfffffffc00f08947 */ /* 0x004fea000383ffff */
[----:B------:R-:W-:Y:S05]  /*9460*/  BRA `(.L_x_116) ;  /* 0xffffff9400c47947 */ /* 0x000fea000383ffff */
.L_x_37:
[----:B------:R-:W-:-:S07]  /*9470*/  MOV R0, UR5 ;  /* 0x0000000500007c02 */ /* 0x000fce0008000f00 */
.L_x_117:
[----:B-1----:R1:W2:Y:S02]  /*9480*/  SYNCS.PHASECHK.TRANS64.TRYWAIT P0, [R0+URZ], R3 ;  /* 0x00000003000075a7 */ /* 0x0022a400080011ff */
[----:B--2---:R-:W-:Y:S05]  /*9490*/  @!P0 NANOSLEEP.SYNCS 0x989680 ;  /* 0x009896800000895d */ /* 0x004fea0003900000 */
[----:B------:R-:W2:Y:S02]  /*94a0*/  @!P0 SYNCS.PHASECHK.TRANS64 P0, [R0+URZ], R3 ;  /* 0x00000003000085a7 */ /* 0x000ea400080010ff */
[----:B--2---:R-:W-:Y:S05]  /*94b0*/  @!P0 BRA `(.L_x_117) ;  /* 0xfffffffc00f08947 */ /* 0x004fea000383ffff */
[----:B------:R-:W-:Y:S05]  /*94c0*/  BRA `(.L_x_118) ;  /* 0xffffff9400d47947 */ /* 0x000fea000383ffff */
.L_x_38:
[----:B------:R-:W-:-:S07]  /*94d0*/  MOV R0, UR5 ;  /* 0x0000000500007c02 */ /* 0x000fce0008000f00 */
.L_x_119:
[----:B-1----:R1:W2:Y:S02]  /*94e0*/  SYNCS.PHASECHK.TRANS64.TRYWAIT P0, [R0+URZ], R3 ;  /* 0x00000003000075a7 */ /* 0x0022a400080011ff */
[----:B--2---:R-:W-:Y:S05]  /*94f0*/  @!P0 NANOSLEEP.SYNCS 0x989680 ;  /* 0x009896800000895d */ /* 0x004fea0003900000 */
[----:B------:R-:W2:Y:S02]  /*9500*/  @!P0 SYNCS.PHASECHK.TRANS64 P0, [R0+URZ], R3 ;  /* 0x00000003000085a7 */ /* 0x000ea400080010ff */
[----:B--2---:R-:W-:Y:S05]  /*9510*/  @!P0 BRA `(.L_x_119) ;  /* 0xfffffffc00f08947 */ /* 0x004fea000383ffff */
[----:B------:R-:W-:Y:S05]  /*9520*/  BRA `(.L_x_120) ;  /* 0xffffff9400e47947 */ /* 0x000fea000383ffff */
.L_x_39:
[----:B------:R-:W-:-:S07]  /*9530*/  MOV R0, UR5 ;  /* 0x0000000500007c02 */ /* 0x000fce0008000f00 */
.L_x_121:
[----:B-1----:R1:W2:Y:S02]  /*9540*/  SYNCS.PHASECHK.TRANS64.TRYWAIT P0, [R0+URZ], R3 ;  /* 0x00000003000075a7 */ /* 0x0022a400080011ff */
[----:B--2---:R-:W-:Y:S05]  /*9550*/  @!P0 NANOSLEEP.SYNCS 0x989680 ;  /* 0x009896800000895d */ /* 0x004fea0003900000 */
[----:B------:R-:W2:Y:S02]  /*9560*/  @!P0 SYNCS.PHASECHK.TRANS64 P0, [R0+URZ], R3 ;  /* 0x00000003000085a7 */ /* 0x000ea400080010ff */
[----:B--2---:R-:W-:Y:S05]  /*9570*/  @!P0 BRA `(.L_x_121) ;  /* 0xfffffffc00f08947 */ /* 0x004fea000383ffff */
[----:B------:R-:W-:Y:S05]  /*9580*/  BRA `(.L_x_122) ;  /* 0xffffff9400f47947 */ /* 0x000fea000383ffff */
.L_x_40:
[----:B------:R-:W-:-:S07]  /*9590*/  MOV R0, UR5 ;  /* 0x0000000500007c02 */ /* 0x000fce0008000f00 */
.L_x_123:
[----:B-1----:R1:W2:Y:S02]  /*95a0*/  SYNCS.PHASECHK.TRANS64.TRYWAIT P0, [R0+URZ], R3 ;  /* 0x00000003000075a7 */ /* 0x0022a400080011ff */
[----:B--2---:R-:W-:Y:S05]  /*95b0*/  @!P0 NANOSLEEP.SYNCS 0x989680 ;  /* 0x009896800000895d */ /* 0x004fea0003900000 */
[----:B------:R-:W2:Y:S02]  /*95c0*/  @!P0 SYNCS.PHASECHK.TRANS64 P0, [R0+URZ], R3 ;  /* 0x00000003000085a7 */ /* 0x000ea400080010ff */
[----:B--2---:R-:W-:Y:S05]  /*95d0*/  @!P0 BRA `(.L_x_123) ;  /* 0xfffffffc00f08947 */ /* 0x004fea000383ffff */
[----:B------:R-:W-:Y:S05]  /*95e0*/  BRA `(.L_x_124) ;  /* 0xffffff9800047947 */ /* 0x000fea000383ffff */
.L_x_41:
[----:B------:R-:W-:-:S07]  /*95f0*/  MOV R0, UR5 ;  /* 0x0000000500007c02 */ /* 0x000fce0008000f00 */
.L_x_125:
[----:B-1----:R1:W2:Y:S02]  /*9600*/  SYNCS.PHASECHK.TRANS64.TRYWAIT P0, [R0+URZ], R3 ;  /* 0x00000003000075a7 */ /* 0x0022a400080011ff */
[----:B--2---:R-:W-:Y:S05]  /*9610*/  @!P0 NANOSLEEP.SYNCS 0x989680 ;  /* 0x009896800000895d */ /* 0x004fea0003900000 */
[----:B------:R-:W2:Y:S02]  /*9620*/  @!P0 SYNCS.PHASECHK.TRANS64 P0, [R0+URZ], R3 ;  /* 0x00000003000085a7 */ /* 0x000ea400080010ff */
[----:B--2---:R-:W-:Y:S05]  /*9630*/  @!P0 BRA `(.L_x_125) ;  /* 0xfffffffc00f08947 */ /* 0x004fea000383ffff */
[----:B------:R-:W-:Y:S05]  /*9640*/  BRA `(.L_x_126) ;  /* 0xffffff9800147947 */ /* 0x000fea000383ffff */
.L_x_42:
[----:B------:R-:W-:-:S07]  /*9650*/  MOV R0, UR5 ;  /* 0x0000000500007c02 */ /* 0x000fce0008000f00 */
.L_x_127:
[----:B-1----:R1:W2:Y:S02]  /*9660*/  SYNCS.PHASECHK.TRANS64.TRYWAIT P0, [R0+URZ], R3 ;  /* 0x00000003000075a7 */ /* 0x0022a400080011ff */
[----:B--2---:R-:W-:Y:S05]  /*9670*/  @!P0 NANOSLEEP.SYNCS 0x989680 ;  /* 0x009896800000895d */ /* 0x004fea0003900000 */
[----:B------:R-:W2:Y:S02]  /*9680*/  @!P0 SYNCS.PHASECHK.TRANS64 P0, [R0+URZ], R3 ;  /* 0x00000003000085a7 */ /* 0x000ea400080010ff */
[----:B--2---:R-:W-:Y:S05]  /*9690*/  @!P0 BRA `(.L_x_127) ;  /* 0xfffffffc00f08947 */ /* 0x004fea000383ffff */
[----:B------:R-:W-:Y:S05]  /*96a0*/  BRA `(.L_x_128) ;  /* 0xffffff9800247947 */ /* 0x000fea000383ffff */
.L_x_43:
[----:B------:R-:W-:-:S07]  /*96b0*/  MOV R0, UR5 ;  /* 0x0000000500007c02 */ /* 0x000fce0008000f00 */
.L_x_129:
[----:B-1----:R1:W2:Y:S02]  /*96c0*/  SYNCS.PHASECHK.TRANS64.TRYWAIT P0, [R0+URZ], R3 ;  /* 0x00000003000075a7 */ /* 0x0022a400080011ff */
[----:B--2---:R-:W-:Y:S05]  /*96d0*/  @!P0 NANOSLEEP.SYNCS 0x989680 ;  /* 0x009896800000895d */ /* 0x004fea0003900000 */
[----:B------:R-:W2:Y:S02]  /*96e0*/  @!P0 SYNCS.PHASECHK.TRANS64 P0, [R0+URZ], R3 ;  /* 0x00000003000085a7 */ /* 0x000ea400080010ff */
[----:B--2---:R-:W-:Y:S05]  /*96f0*/  @!P0 BRA `(.L_x_129) ;  /* 0xfffffffc00f08947 */ /* 0x004fea000383ffff */
[----:B------:R-:W-:Y:S05]  /*9700*/  BRA `(.L_x_130) ;  /* 0xffffff9800347947 */ /* 0x000fea000383ffff */
.L_x_44:
[----:B------:R-:W-:-:S07]  /*9710*/  MOV R0, UR5 ;  /* 0x0000000500007c02 */ /* 0x000fce0008000f00 */
.L_x_131:
[----:B-1----:R1:W2:Y:S02]  /*9720*/  SYNCS.PHASECHK.TRANS64.TRYWAIT P0, [R0+URZ], R3 ;  /* 0x00000003000075a7 */ /* 0x0022a400080011ff */
[----:B--2---:R-:W-:Y:S05]  /*9730*/  @!P0 NANOSLEEP.SYNCS 0x989680 ;  /* 0x009896800000895d */ /* 0x004fea0003900000 */
[----:B------:R-:W2:Y:S02]  /*9740*/  @!P0 SYNCS.PHASECHK.TRANS64 P0, [R0+URZ], R3 ;  /* 0x00000003000085a7 */ /* 0x000ea400080010ff */
[----:B--2---:R-:W-:Y:S05]  /*9750*/  @!P0 BRA `(.L_x_131) ;  /* 0xfffffffc00f08947 */ /* 0x004fea000383ffff */
[----:B------:R-:W-:Y:S05]  /*9760*/  BRA `(.L_x_132) ;  /* 0xffffff9800447947 */ /* 0x000fea000383ffff */
.L_x_47:
[----:B------:R-:W-:-:S07]  /*9770*/  MOV R4, UR4 ;  /* 0x0000000400047c02 */ /* 0x000fce0008000f00 */
.L_x_133:
[----:B--2---:R2:W3:Y:S02]  /*9780*/  SYNCS.PHASECHK.TRANS64.TRYWAIT P1, [R4+URZ+0xf8], R7 ;  /* 0x0000f807040075a7 */ /* 0x0044e400080211ff */
[----:B---3--:R-:W-:Y:S05]  /*9790*/  @!P1 NANOSLEEP.SYNCS 0x989680 ;  /* 0x009896800000995d */ /* 0x008fea0003900000 */
[----:B------:R-:W3:Y:S02]  /*97a0*/  @!P1 SYNCS.PHASECHK.TRANS64 P1, [R4+URZ+0xf8], R7 ;  /* 0x0000f807040095a7 */ /* 0x000ee400080210ff */
[----:B---3--:R-:W-:Y:S05]  /*97b0*/  @!P1 BRA `(.L_x_133) ;  /* 0xfffffffc00f09947 */ /* 0x008fea000383ffff */
[----:B------:R-:W-:Y:S05]  /*97c0*/  BRA `(.L_x_134) ;  /* 0xffffff9800b47947 */ /* 0x000fea000383ffff */
.L_x_48:
[----:B--2---:R-:W-:-:S07]  /*97d0*/  MOV R4, UR4 ;  /* 0x0000000400047c02 */ /* 0x004fce0008000f00 */
.L_x_135:
[----:B--2---:R2:W3:Y:S02]  /*97e0*/  SYNCS.PHASECHK.TRANS64.TRYWAIT P1, [R4+URZ+0xf0], R5 ;  /* 0x0000f005040075a7 */ /* 0x0044e400080211ff */
[----:B---3--:R-:W-:Y:S05]  /*97f0*/  @!P1 NANOSLEEP.SYNCS 0x989680 ;  /* 0x009896800000995d */ /* 0x008fea0003900000 */
[----:B------:R-:W3:Y:S02]  /*9800*/  @!P1 SYNCS.PHASECHK.TRANS64 P1, [R4+URZ+0xf0], R5 ;  /* 0x0000f005040095a7 */ /* 0x000ee400080210ff */
[----:B---3--:R-:W-:Y:S05]  /*9810*/  @!P1 BRA `(.L_x_135) ;  /* 0xfffffffc00f09947 */ /* 0x008fea000383ffff */
[----:B------:R-:W-:Y:S05]  /*9820*/  BRA `(.L_x_136) ;  /* 0xffffff9800bc7947 */ /* 0x000fea000383ffff */
.L_x_56:
[----:B------:R-:W-:-:S07]  /*9830*/  MOV R0, UR18 ;  /* 0x0000001200007c02 */ /* 0x000fce0008000f00 */
.L_x_137:
[----:B-1----:R1:W2:Y:S02]  /*9840*/  SYNCS.PHASECHK.TRANS64.TRYWAIT P0, [R0+URZ+0xf0], R5 ;  /* 0x0000f005000075a7 */ /* 0x0022a400080011ff */
[----:B--2---:R-:W-:Y:S05]  /*9850*/  @!P0 NANOSLEEP.SYNCS 0x989680 ;  /* 0x009896800000895d */ /* 0x004fea0003900000 */
[----:B------:R-:W2:Y:S02]  /*9860*/  @!P0 SYNCS.PHASECHK.TRANS64 P0, [R0+URZ+0xf0], R5 ;  /* 0x0000f005000085a7 */ /* 0x000ea400080010ff */
[----:B--2---:R-:W-:Y:S05]  /*9870*/  @!P0 BRA `(.L_x_137) ;  /* 0xfffffffc00f08947 */ /* 0x004fea000383ffff */
[----:B------:R-:W-:Y:S05]  /*9880*/  BRA `(.L_x_138) ;  /* 0xffffffa000347947 */ /* 0x000fea000383ffff */
.L_x_57:
[----:B------:R-:W-:-:S07]  /*9890*/  MOV R5, UR22 ;  /* 0x0000001600057c02 */ /* 0x000fce0008000f00 */
.L_x_139:
[----:B-1----:R1:W2:Y:S02]  /*98a0*/  SYNCS.PHASECHK.TRANS64.TRYWAIT P0, [R5+URZ+0x110], R0 ;  /* 0x00011000050075a7 */ /* 0x0022a400080011ff */
[----:B--2---:R-:W-:Y:S05]  /*98b0*/  @!P0 NANOSLEEP.SYNCS 0x989680 ;  /* 0x009896800000895d */ /* 0x004fea0003900000 */
[----:B------:R-:W2:Y:S02]  /*98c0*/  @!P0 SYNCS.PHASECHK.TRANS64 P0, [R5+URZ+0x110], R0 ;  /* 0x00011000050085a7 */ /* 0x000ea400080010ff */
[----:B--2---:R-:W-:Y:S05]  /*98d0*/  @!P0 BRA `(.L_x_139) ;  /* 0xfffffffc00f08947 */ /* 0x004fea000383ffff */
[----:B------:R-:W-:Y:S05]  /*98e0*/  BRA `(.L_x_140) ;  /* 0xffffffa000507947 */ /* 0x000fea000383ffff */
.L_x_60:
[----:B-1----:R-:W-:Y:S07]  /*98f0*/  MOV R0, UR16 ;  /* 0x0000001000007c02 */ /* 0x002fee0008000f00 */
.L_x_141:
[----:B-1----:R1:W2:Y:S02]  /*9900*/  SYNCS.PHASECHK.TRANS64.TRYWAIT P0, [R0+URZ], R5 ;  /* 0x00000005000075a7 */ /* 0x0022a400080011ff */
[----:B--2---:R-:W-:Y:S05]  /*9910*/  @!P0 NANOSLEEP.SYNCS 0x989680 ;  /* 0x009896800000895d */ /* 0x004fea0003900000 */
[----:B------:R-:W2:Y:S02]  /*9920*/  @!P0 SYNCS.PHASECHK.TRANS64 P0, [R0+URZ], R5 ;  /* 0x00000005000085a7 */ /* 0x000ea400080010ff */
[----:B--2---:R-:W-:Y:S05]  /*9930*/  @!P0 BRA `(.L_x_141) ;  /* 0xfffffffc00f08947 */ /* 0x004fea000383ffff */
[----:B------:R-:W-:Y:S05]  /*9940*/  BRA `(.L_x_59) ;  /* 0xffffffa000747947 */ /* 0x000fea000383ffff */
.L_x_63:
[----:B------:R-:W-:-:S07]  /*9950*/  MOV R0, UR4 ;  /* 0x0000000400007c02 */ /* 0x000fce0008000f00 */
.L_x_142:
[----:B-1----:R1:W3:Y:S02]  /*9960*/  SYNCS.PHASECHK.TRANS64.TRYWAIT P0, [R0+URZ], R3 ;  /* 0x00000003000075a7 */ /* 0x0022e400080011ff */
[----:B---3--:R-:W-:Y:S05]  /*9970*/  @!P0 NANOSLEEP.SYNCS 0x989680 ;  /* 0x009896800000895d */ /* 0x008fea0003900000 */
[----:B------:R-:W3:Y:S02]  /*9980*/  @!P0 SYNCS.PHASECHK.TRANS64 P0, [R0+URZ], R3 ;  /* 0x00000003000085a7 */ /* 0x000ee400080010ff */
[----:B---3--:R-:W-:Y:S05]  /*9990*/  @!P0 BRA `(.L_x_142) ;  /* 0xfffffffc00f08947 */ /* 0x008fea000383ffff */
[----:B------:R-:W-:Y:S05]  /*99a0*/  BRA `(.L_x_143) ;  /* 0xffffffa400407947 */ /* 0x000fea000383ffff */
.L_x_64:
[----:B------:R-:W-:-:S07]  /*99b0*/  MOV R0, UR4 ;  /* 0x0000000400007c02 */ /* 0x000fce0008000f00 */
.L_x_144:
[----:B-1----:R1:W2:Y:S02]  /*99c0*/  SYNCS.PHASECHK.TRANS64.TRYWAIT P0, [R0+URZ], R3 ;  /* 0x00000003000075a7 */ /* 0x0022a400080011ff */
[----:B--2---:R-:W-:Y:S05]  /*99d0*/  @!P0 NANOSLEEP.SYNCS 0x989680 ;  /* 0x009896800000895d */ /* 0x004fea0003900000 */
[----:B------:R-:W2:Y:S02]  /*99e0*/  @!P0 SYNCS.PHASECHK.TRANS64 P0, [R0+URZ], R3 ;  /* 0x00000003000085a7 */ /* 0x000ea400080010ff */
[----:B--2---:R-:W-:Y:S05]  /*99f0*/  @!P0 BRA `(.L_x_144) ;  /* 0xfffffffc00f08947 */ /* 0x004fea000383ffff */
[----:B------:R-:W-:Y:S05]  /*9a00*/  BRA `(.L_x_145) ;  /* 0xffffffa4004c7947 */ /* 0x000fea000383ffff */
.L_x_69:
[----:B------:R-:W-:Y:S07]  /*9a10*/  MOV R0, UR22 ;  /* 0x0000001600007c02 */ /* 0x000fee0008000f00 */
.L_x_146:
[----:B-1----:R1:W3:Y:S02]  /*9a20*/  SYNCS.PHASECHK.TRANS64.TRYWAIT P0, [R0+URZ+0xf0], R5 ;  /* 0x0000f005000075a7 */ /* 0x0022e400080011ff */
[----:B---3--:R-:W-:Y:S05]  /*9a30*/  @!P0 NANOSLEEP.SYNCS 0x989680 ;  /* 0x009896800000895d */ /* 0x008fea0003900000 */
[----:B------:R-:W3:Y:S02]  /*9a40*/  @!P0 SYNCS.PHASECHK.TRANS64 P0, [R0+URZ+0xf0], R5 ;  /* 0x0000f005000085a7 */ /* 0x000ee400080010ff */
[----:B---3--:R-:W-:Y:S05]  /*9a50*/  @!P0 BRA `(.L_x_146) ;  /* 0xfffffffc00f08947 */ /* 0x008fea000383ffff */
[----:B------:R-:W-:Y:S05]  /*9a60*/  BRA `(.L_x_147) ;  /* 0xffffffa800987947 */ /* 0x000fea000383ffff */
.L_x_72:
[----:B------:R-:W-:Y:S07]  /*9a70*/  MOV R0, UR22 ;  /* 0x0000001600007c02 */ /* 0x000fee0008000f00 */
.L_x_148:
[----:B-1----:R1:W3:Y:S02]  /*9a80*/  SYNCS.PHASECHK.TRANS64.TRYWAIT P2, [R0+URZ+0xe8], R11 ;  /* 0x0000e80b000075a7 */ /* 0x0022e400080411ff */
[----:B---3--:R-:W-:Y:S05]  /*9a90*/  @!P2 NANOSLEEP.SYNCS 0x989680 ;  /* 0x009896800000a95d */ /* 0x008fea0003900000 */
[----:B------:R-:W3:Y:S02]  /*9aa0*/  @!P2 SYNCS.PHASECHK.TRANS64 P2, [R0+URZ+0xe8], R11 ;  /* 0x0000e80b0000a5a7 */ /* 0x000ee400080410ff */
[----:B---3--:R-:W-:Y:S05]  /*9ab0*/  @!P2 BRA `(.L_x_148) ;  /* 0xfffffffc00f0a947 */ /* 0x008fea000383ffff */
[----:B------:R-:W-:Y:S05]  /*9ac0*/  BRA `(.L_x_71) ;  /* 0xffffffac00fc7947 */ /* 0x000fea000383ffff */
.L_x_75:
[----:B------:R-:W-:Y:S07]  /*9ad0*/  MOV R2, UR22 ;  /* 0x0000001600027c02 */ /* 0x000fee0008000f00 */
.L_x_149:
[----:B-1----:R1:W3:Y:S02]  /*9ae0*/  SYNCS.PHASECHK.TRANS64.TRYWAIT P1, [R2+URZ+0xd0], R9 ;  /* 0x0000d009020075a7 */ /* 0x0022e400080211ff */
[----:B---3--:R-:W-:Y:S05]  /*9af0*/  @!P1 NANOSLEEP.SYNCS 0x989680 ;  /* 0x009896800000995d */ /* 0x008fea0003900000 */
[----:B------:R-:W3:Y:S02]  /*9b00*/  @!P1 SYNCS.PHASECHK.TRANS64 P1, [R2+URZ+0xd0], R9 ;  /* 0x0000d009020095a7 */ /* 0x000ee400080210ff */
[----:B---3--:R-:W-:Y:S05]  /*9b10*/  @!P1 BRA `(.L_x_149) ;  /* 0xfffffffc00f09947 */ /* 0x008fea000383ffff */
[----:B------:R-:W-:Y:S05]  /*9b20*/  BRA `(.L_x_150) ;  /* 0xffffffb000b07947 */ /* 0x000fea000383ffff */
.L_x_76:
[----:B------:R-:W-:Y:S07]  /*9b30*/  MOV R0, UR22 ;  /* 0x0000001600007c02 */ /* 0x000fee0008000f00 */
.L_x_151:
[----:B-1----:R1:W3:Y:S02]  /*9b40*/  SYNCS.PHASECHK.TRANS64.TRYWAIT P0, [R0+URZ+0xd8], R9 ;  /* 0x0000d809000075a7 */ /* 0x0022e400080011ff */
[----:B---3--:R-:W-:Y:S05]  /*9b50*/  @!P0 NANOSLEEP.SYNCS 0x989680 ;  /* 0x009896800000895d */ /* 0x008fea0003900000 */
[----:B------:R-:W3:Y:S02]  /*9b60*/  @!P0 SYNCS.PHASECHK.TRANS64 P0, [R0+URZ+0xd8], R9 ;  /* 0x0000d809000085a7 */ /* 0x000ee400080010ff */
[----:B---3--:R-:W-:Y:S05]  /*9b70*/  @!P0 BRA `(.L_x_151) ;  /* 0xfffffffc00f08947 */ /* 0x008fea000383ffff */
[----:B------:R-:W-:Y:S05]  /*9b80*/  BRA `(.L_x_152) ;  /* 0xffffffb000f87947 */ /* 0x000fea000383ffff */
.L_x_78:
[----:B------:R-:W-:-:S07]  /*9b90*/  MOV R0, UR22 ;  /* 0x0000001600007c02 */ /* 0x000fce0008000f00 */
.L_x_153:
[----:B-1----:R1:W3:Y:S02]  /*9ba0*/  SYNCS.PHASECHK.TRANS64.TRYWAIT P0, [R0+URZ+0xd0], R3 ;  /* 0x0000d003000075a7 */ /* 0x0022e400080011ff */
[----:B---3--:R-:W-:Y:S05]  /*9bb0*/  @!P0 NANOSLEEP.SYNCS 0x989680 ;  /* 0x009896800000895d */ /* 0x008fea0003900000 */
[----:B------:R-:W3:Y:S02]  /*9bc0*/  @!P0 SYNCS.PHASECHK.TRANS64 P0, [R0+URZ+0xd0], R3 ;  /* 0x0000d003000085a7 */ /* 0x000ee400080010ff */
[----:B---3--:R-:W-:Y:S05]  /*9bd0*/  @!P0 BRA `(.L_x_153) ;  /* 0xfffffffc00f08947 */ /* 0x008fea000383ffff */
[----:B------:R-:W-:Y:S05]  /*9be0*/  BRA `(.L_x_154) ;  /* 0xffffffb4005c7947 */ /* 0x000fea000383ffff */
.L_x_80:
[----:B------:R-:W-:Y:S07]  /*9bf0*/  MOV R0, UR49 ;  /* 0x0000003100007c02 */ /* 0x000fee0008000f00 */
.L_x_155:
[----:B-1----:R1:W2:Y:S02]  /*9c00*/  SYNCS.PHASECHK.TRANS64.TRYWAIT P0, [R0+URZ+0xf0], R3 ;  /* 0x0000f003000075a7 */ /* 0x0022a400080011ff */
[----:B--2---:R-:W-:Y:S05]  /*9c10*/  @!P0 NANOSLEEP.SYNCS 0x989680 ;  /* 0x009896800000895d */ /* 0x004fea0003900000 */
[----:B------:R-:W2:Y:S02]  /*9c20*/  @!P0 SYNCS.PHASECHK.TRANS64 P0, [R0+URZ+0xf0], R3 ;  /* 0x0000f003000085a7 */ /* 0x000ea400080010ff */
[----:B--2---:R-:W-:Y:S05]  /*9c30*/  @!P0 BRA `(.L_x_155) ;  /* 0xfffffffc00f08947 */ /* 0x004fea000383ffff */
[----:B------:R-:W-:Y:S05]  /*9c40*/  BRA `(.L_x_156) ;  /* 0xffffffb800487947 */ /* 0x000fea000383ffff */
.L_x_91:
[----:B--2---:R2:W3:Y:S02]  /*9c50*/  SYNCS.PHASECHK.TRANS64.TRYWAIT P1, [R0+URZ+0xc0], R3 ;  /* 0x0000c003000075a7 */ /* 0x0044e400080211ff */
[----:B---3--:R-:W-:Y:S05]  /*9c60*/  @!P1 NANOSLEEP.SYNCS 0x989680 ;  /* 0x009896800000995d */ /* 0x008fea0003900000 */
[----:B------:R-:W3:Y:S02]  /*9c70*/  @!P1 SYNCS.PHASECHK.TRANS64 P1, [R0+URZ+0xc0], R3 ;  /* 0x0000c003000095a7 */ /* 0x000ee400080210ff */
[----:B---3--:R-:W-:Y:S05]  /*9c80*/  @!P1 BRA `(.L_x_91) ;  /* 0xfffffffc00f09947 */ /* 0x008fea000383ffff */
[----:B------:R-:W-:Y:S05]  /*9c90*/  BRA `(.L_x_90) ;  /* 0xffffffc800547947 */ /* 0x000fea000383ffff */
.L_x_93:
[----:B------:R1:W1:Y:S02]  /*9ca0*/  SYNCS.PHASECHK.TRANS64.TRYWAIT P0, [R197+URZ+0x100], R4 ;  /* 0x00010004c50075a7 */ /* 0x00026400080011ff */
[----:B-1----:R-:W-:Y:S05]  /*9cb0*/  @!P0 NANOSLEEP.SYNCS 0x989680 ;  /* 0x009896800000895d */ /* 0x002fea0003900000 */
[----:B------:R-:W1:Y:S02]  /*9cc0*/  @!P0 SYNCS.PHASECHK.TRANS64 P0, [R197+URZ+0x100], R4 ;  /* 0x00010004c50085a7 */ /* 0x000e6400080010ff */
[----:B-1----:R-:W-:Y:S05]  /*9cd0*/  @!P0 BRA `(.L_x_93) ;  /* 0xfffffffc00f08947 */ /* 0x002fea000383ffff */
[----:B------:R-:W-:Y:S05]  /*9ce0*/  BRA `(.L_x_92) ;  /* 0xffffffc800ac7947 */ /* 0x000fea000383ffff */
.L_x_102:
[----:B---3--:R3:W4:Y:S02]  /*9cf0*/  SYNCS.PHASECHK.TRANS64.TRYWAIT P0, [R207+URZ+0xc0], R2 ;  /* 0x0000c002cf0075a7 */ /* 0x00872400080011ff */
[----:B----4-:R-:W-:Y:S05]  /*9d00*/  @!P0 NANOSLEEP.SYNCS 0x989680 ;  /* 0x009896800000895d */ /* 0x010fea0003900000 */
[----:B------:R-:W4:Y:S02]  /*9d10*/  @!P0 SYNCS.PHASECHK.TRANS64 P0, [R207+URZ+0xc0], R2 ;  /* 0x0000c002cf0085a7 */ /* 0x000f2400080010ff */
[----:B----4-:R-:W-:Y:S05]  /*9d20*/  @!P0 BRA `(.L_x_102) ;  /* 0xfffffffc00f08947 */ /* 0x010fea000383ffff */
[----:B------:R-:W-:Y:S05]  /*9d30*/  BRA `(.L_x_101) ;  /* 0xffffffdc00c87947 */ /* 0x000fea000383ffff */
        .weak           $__internal_0_$__cuda_sm10x_tcgen05_guardrail_trap_col_being_dealloced_not_returned_by_alloc
        .type           $__internal_0_$__cuda_sm10x_tcgen05_guardrail_trap_col_being_dealloced_not_returned_by_alloc,@function
        .size           $__internal_0_$__cuda_sm10x_tcgen05_guardrail_trap_col_being_dealloced_not_returned_by_alloc,($__internal_1_$__cuda_sm10x_tcgen05_guardrail_trap_phase_invalid_during_alloc - $__internal_0_$__cuda_sm10x_tcgen05_guardrail_trap_col_being_dealloced_not_returned_by_alloc)
$__internal_0_$__cuda_sm10x_tcgen05_guardrail_trap_col_being_dealloced_not_returned_by_alloc:
[----:B------:R-:W-:Y:S05]  /*9d40*/  BPT.TRAP 0x1 ;  /* 0x000000040000795c */ /* 0x000fea0000300000 */
[----:B------:R-:W-:-:S04]  /*9d50*/  HFMA2 R3, -RZ, RZ, 0, 0 ;  /* 0x00000000ff037431 */ /* 0x000fc800000001ff */
[----:B------:R-:W-:Y:S05]  /*9d60*/  RET.REL.NODEC R2 `(_ZN7cutlass13device_kernelINS_4conv6kernel13ConvUniversalINS1_16ConvProblemShapeILNS1_8OperatorE1ELi3EEENS1_10collective14CollectiveConvINS1_47MainloopSm100TmaUmmaWarpSpecializedImplicitGemmILS5_1ELi12ELi3ELi1ELi2EN4cute5tupleIJNSA_1CILi1EEESD_SD_EEEEENSB_IJNSC_ILi128EEESG_NSB_IJNSC_ILi64EEEEEEEEENS_12float_e4m3_tESK_NSA_8TiledMMAINSA_8MMA_AtomIJNSA_10MMA_TraitsINSA_19SM100_MMA_F8F6F4_SSEJSK_SK_fSG_SG_NSA_17integral_constantINSA_4UMMA5MajorELSR_0EEENSP_ISR_LSR_1EEENSP_INSQ_7ScaleInELSU_0EEESV_EEEEEENSA_6LayoutISE_NSB_IJNSC_ILi0EEESZ_SZ_EEEEENSB_IJNSA_10UnderscoreES12_S12_EEEEENS7_6detail27Sm100ImplicitGemmTileTraitsINSA_20SM90_TMA_LOAD_IM2COLENSA_14ComposedLayoutINSA_7SwizzleILi2ELi4ELi3EEENSA_18smem_ptr_flag_bitsILi8EEENSY_INSB_IJNSC_ILi8EEESH_EEENSB_IJSH_SD_EEEEEEEvEENS16_INSA_13SM90_TMA_LOADENS18_INS19_ILi3ELi4ELi3EEES1C_NSY_INSB_IJSG_S1D_EEENSB_IJSD_SG_EEEEEEEvEEEENS_8epilogue10collective18CollectiveEpilogueINS1R_23Sm100TmaWarpSpecializedILi2ELi2ELi64ELb0ELb0EEEJSJ_NSB_IJNSY_ISG_SD_EENSY_ISH_SD_EEEEESK_NSB_IJNSB_IJllllEEESD_SZ_EEESK_S20_NS1R_6fusion15FusionCallbacksIS1V_NS21_17LinearCombinationISK_fSK_fLNS_15FloatRoundStyleE2EEESJ_S1Y_JEEENSA_5SM1004TMEM4LOAD26SM100_TMEM_LOAD_32dp32b64xES17_S1H_NSA_39AutoVectorizingCopyWithAssumedAlignmentILi128EEENSA_21SM90_TMA_STORE_IM2COLES1H_S2C_S2C_EEEvvEEEEvNT_6ParamsE) ;  /* 0xffffff6002a47950 */ /* 0x000fea0003c3ffff */
        .weak           $__internal_1_$__cuda_sm10x_tcgen05_guardrail_trap_phase_invalid_during_alloc
        .type           $__internal_1_$__cuda_sm10x_tcgen05_guardrail_trap_phase_invalid_during_alloc,@function
        .size           $__internal_1_$__cuda_sm10x_tcgen05_guardrail_trap_phase_invalid_during_alloc,($__internal_2_$__cuda_sm10x_tcgen05_guardrail_trap_unallocated_columns_being_dealloced - $__internal_1_$__cuda_sm10x_tcgen05_guardrail_trap_phase_invalid_during_alloc)
$__internal_1_$__cuda_sm10x_tcgen05_guardrail_trap_phase_invalid_during_alloc:
[----:B------:R-:W-:Y:S05]  /*9d70*/  BPT.TRAP 0x1 ;  /* 0x000000040000795c */ /* 0x000fea0000300000 */
[----:B------:R-:W-:-:S04]  /*9d80*/  MOV R3, 0x0 ;  /* 0x0000000000037802 */ /* 0x000fc80000000f00 */
[----:B------:R-:W-:Y:S05]  /*9d90*/  RET.REL.NODEC R2 `(_ZN7cutlass13device_kernelINS_4conv6kernel13ConvUniversalINS1_16ConvProblemShapeILNS1_8OperatorE1ELi3EEENS1_10collective14CollectiveConvINS1_47MainloopSm100TmaUmmaWarpSpecializedImplicitGemmILS5_1ELi12ELi3ELi1ELi2EN4cute5tupleIJNSA_1CILi1EEESD_SD_EEEEENSB_IJNSC_ILi128EEESG_NSB_IJNSC_ILi64EEEEEEEEENS_12float_e4m3_tESK_NSA_8TiledMMAINSA_8MMA_AtomIJNSA_10MMA_TraitsINSA_19SM100_MMA_F8F6F4_SSEJSK_SK_fSG_SG_NSA_17integral_constantINSA_4UMMA5MajorELSR_0EEENSP_ISR_LSR_1EEENSP_INSQ_7ScaleInELSU_0EEESV_EEEEEENSA_6LayoutISE_NSB_IJNSC_ILi0EEESZ_SZ_EEEEENSB_IJNSA_10UnderscoreES12_S12_EEEEENS7_6detail27Sm100ImplicitGemmTileTraitsINSA_20SM90_TMA_LOAD_IM2COLENSA_14ComposedLayoutINSA_7SwizzleILi2ELi4ELi3EEENSA_18smem_ptr_flag_bitsILi8EEENSY_INSB_IJNSC_ILi8EEESH_EEENSB_IJSH_SD_EEEEEEEvEENS16_INSA_13SM90_TMA_LOADENS18_INS19_ILi3ELi4ELi3EEES1C_NSY_INSB_IJSG_S1D_EEENSB_IJSD_SG_EEEEEEEvEEEENS_8epilogue10collective18CollectiveEpilogueINS1R_23Sm100TmaWarpSpecializedILi2ELi2ELi64ELb0ELb0EEEJSJ_NSB_IJNSY_ISG_SD_EENSY_ISH_SD_EEEEESK_NSB_IJNSB_IJllllEEESD_SZ_EEESK_S20_NS1R_6fusion15FusionCallbacksIS1V_NS21_17LinearCombinationISK_fSK_fLNS_15FloatRoundStyleE2EEESJ_S1Y_JEEENSA_5SM1004TMEM4LOAD26SM100_TMEM_LOAD_32dp32b64xES17_S1H_NSA_39AutoVectorizingCopyWithAssumedAlignmentILi128EEENSA_21SM90_TMA_STORE_IM2COLES1H_S2C_S2C_EEEvvEEEEvNT_6ParamsE) ;  /* 0xffffff6002987950 */ /* 0x000fea0003c3ffff */
        .weak           $__internal_2_$__cuda_sm10x_tcgen05_guardrail_trap_unallocated_columns_being_dealloced
        .type           $__internal_2_$__cuda_sm10x_tcgen05_guardrail_trap_unallocated_columns_being_dealloced,@function
        .size           $__internal_2_$__cuda_sm10x_tcgen05_guardrail_trap_unallocated_columns_being_dealloced,(.L_x_158 - $__internal_2_$__cuda_sm10x_tcgen05_guardrail_trap_unallocated_columns_being_dealloced)
$__internal_2_$__cuda_sm10x_tcgen05_guardrail_trap_unallocated_columns_being_dealloced:
[----:B------:R-:W-:Y:S05]  /*9da0*/  BPT.TRAP 0x1 ;  /* 0x000000040000795c */ /* 0x000fea0000300000 */
[----:B------:R-:W-:-:S04]  /*9db0*/  HFMA2 R3, -RZ, RZ, 0, 0 ;  /* 0x00000000ff037431 */ /* 0x000fc800000001ff */
[----:B------:R-:W-:Y:S05]  /*9dc0*/  RET.REL.NODEC R2 `(_ZN7cutlass13device_kernelINS_4conv6kernel13ConvUniversalINS1_16ConvProblemShapeILNS1_8OperatorE1ELi3EEENS1_10collective14CollectiveConvINS1_47MainloopSm100TmaUmmaWarpSpecializedImplicitGemmILS5_1ELi12ELi3ELi1ELi2EN4cute5tupleIJNSA_1CILi1EEESD_SD_EEEEENSB_IJNSC_ILi128EEESG_NSB_IJNSC_ILi64EEEEEEEEENS_12float_e4m3_tESK_NSA_8TiledMMAINSA_8MMA_AtomIJNSA_10MMA_TraitsINSA_19SM100_MMA_F8F6F4_SSEJSK_SK_fSG_SG_NSA_17integral_constantINSA_4UMMA5MajorELSR_0EEENSP_ISR_LSR_1EEENSP_INSQ_7ScaleInELSU_0EEESV_EEEEEENSA_6LayoutISE_NSB_IJNSC_ILi0EEESZ_SZ_EEEEENSB_IJNSA_10UnderscoreES12_S12_EEEEENS7_6detail27Sm100ImplicitGemmTileTraitsINSA_20SM90_TMA_LOAD_IM2COLENSA_14ComposedLayoutINSA_7SwizzleILi2ELi4ELi3EEENSA_18smem_ptr_flag_bitsILi8EEENSY_INSB_IJNSC_ILi8EEESH_EEENSB_IJSH_SD_EEEEEEEvEENS16_INSA_13SM90_TMA_LOADENS18_INS19_ILi3ELi4ELi3EEES1C_NSY_INSB_IJSG_S1D_EEENSB_IJSD_SG_EEEEEEEvEEEENS_8epilogue10collective18CollectiveEpilogueINS1R_23Sm100TmaWarpSpecializedILi2ELi2ELi64ELb0ELb0EEEJSJ_NSB_IJNSY_ISG_SD_EENSY_ISH_SD_EEEEESK_NSB_IJNSB_IJllllEEESD_SZ_EEESK_S20_NS1R_6fusion15FusionCallbacksIS1V_NS21_17LinearCombinationISK_fSK_fLNS_15FloatRoundStyleE2EEESJ_S1Y_JEEENSA_5SM1004TMEM4LOAD26SM100_TMEM_LOAD_32dp32b64xES17_S1H_NSA_39AutoVectorizingCopyWithAssumedAlignmentILi128EEENSA_21SM90_TMA_STORE_IM2COLES1H_S2C_S2C_EEEvvEEEEvNT_6ParamsE) ;  /* 0xffffff60028c7950 */ /* 0x000fea0003c3ffff */
.L_x_157:
[----:B------:R-:W-:-:S00]  /*9dd0*/  BRA `(.L_x_157) ;  /* 0xfffffffc00fc7947 */ /* 0x000fc0000383ffff */
[----:B------:R-:W-:-:S00]  /*9de0*/  NOP ;  /* 0x0000000000007918 */ /* 0x000fc00000000000 */
        /* <DEDUP_REMOVED lines=9> */
.L_x_158:


//--------------------- .nv.global.init           --------------------------
	.section	.nv.global.init,"aw",@progbits
.nv.global.init:
	.type		$str$29,@object
	.size		$str$29,($str$30 - $str$29)
$str$29:
        /*0000*/ 	.byte	0x28, 0x61, 0x64, 0x64, 0x72, 0x65, 0x73, 0x73, 0x20, 0x26, 0x20, 0x6d, 0x61, 0x73, 0x6b, 0x29
        /*0010*/ 	.byte	0x20, 0x3d, 0x3d, 0x20, 0x30, 0x00
	.type		$str$30,@object
	.size		$str$30,($str$28 - $str$30)
$str$30:
        /*0016*/ 	.byte	0x2f, 0x74, 0x6d, 0x70, 0x2f, 0x63, 0x75, 0x74, 0x6c, 0x61, 0x73, 0x73, 0x5f, 0x73, 0x77, 0x65
        /*0026*/ 	.byte	0x65, 0x70, 0x5f, 0x73, 0x72, 0x63, 0x2f, 0x69, 0x6e, 0x63, 0x6c, 0x75, 0x64, 0x65, 0x2f, 0x63
        /*0036*/ 	.byte	0x75, 0x74, 0x65, 0x2f, 0x70, 0x6f, 0x69, 0x6e, 0x74, 0x65, 0x72, 0x5f, 0x66, 0x6c, 0x61, 0x67
        /*0046*/ 	.byte	0x67, 0x65, 0x64, 0x2e, 0x68, 0x70, 0x70, 0x00
	.type		$str$28,@object
	.size		$str$28,($str$27 - $str$28)
$str$28:
        /*004e*/ 	.byte	0x2f, 0x74, 0x6d, 0x70, 0x2f, 0x63, 0x75, 0x74, 0x6c, 0x61, 0x73, 0x73, 0x5f, 0x73, 0x77, 0x65
        /*005e*/ 	.byte	0x65, 0x70, 0x5f, 0x73, 0x72, 0x63, 0x2f, 0x69, 0x6e, 0x63, 0x6c, 0x75, 0x64, 0x65, 0x2f, 0x63
        /*006e*/ 	.byte	0x75, 0x74, 0x65, 0x2f, 0x61, 0x74, 0x6f, 0x6d, 0x2f, 0x63, 0x6f, 0x70, 0x79, 0x5f, 0x74, 0x72
        /*007e*/ 	.byte	0x61, 0x69, 0x74, 0x73, 0x5f, 0x73, 0x6d, 0x31, 0x30, 0x30, 0x2e, 0x68, 0x70, 0x70, 0x00
	.type		$str$27,@object
	.size		$str$27,(__unnamed_1 - $str$27)
$str$27:
        /*008d*/ 	.byte	0x28, 0x28, 0x75, 0x69, 0x6e, 0x74, 0x33, 0x32, 0x5f, 0x74, 0x28, 0x74, 0x68, 0x72, 0x65, 0x61
        /*009d*/ 	.byte	0x64, 0x49, 0x64, 0x78, 0x2e, 0x78, 0x29, 0x20, 0x2f, 0x20, 0x33, 0x32, 0x29, 0x20, 0x25, 0x20
        /*00ad*/ 	.byte	0x34, 0x29, 0x20, 0x3d, 0x3d, 0x20, 0x28, 0x28, 0x28, 0x74, 0x6d, 0x65, 0x6d, 0x5f, 0x61, 0x64
        /*00bd*/ 	.byte	0x64, 0x72, 0x20, 0x3e, 0x3e, 0x20, 0x31, 0x36, 0x29, 0x20, 0x2f, 0x20, 0x33, 0x32, 0x29, 0x20
        /*00cd*/ 	.byte	0x25, 0x20, 0x34, 0x29, 0x00
	.type		__unnamed_1,@object
	.size		__unnamed_1,(__unnamed_2 - __unnamed_1)
__unnamed_1:
        /*00d2*/ 	.byte	0x61, 0x75, 0x74, 0x6f, 0x20, 0x63, 0x75, 0x74, 0x65, 0x3a, 0x3a, 0x61, 0x73, 0x5f, 0x70, 0x6f
        /* <DEDUP_REMOVED lines=24> */
        /*0262*/ 	.byte	0x43, 0x3c, 0x38, 0x31, 0x39, 0x32, 0x3e, 0x3e, 0x3e, 0x3e, 0x5d, 0x00
	.type		__unnamed_2,@object
	.size		__unnamed_2,(.L_2 - __unnamed_2)
__unnamed_2:
        /* <DEDUP_REMOVED lines=42> */
        /*050e*/ 	.byte	0x3e, 0x3e, 0x3e, 0x3e, 0x5d, 0x00
.L_2:


//--------------------- .nv.shared._ZN7cutlass13device_kernelINS_4conv6kernel13ConvUniversalINS1_16ConvProblemShapeILNS1_8OperatorE1ELi3EEENS1_10collective14CollectiveConvINS1_47MainloopSm100TmaUmmaWarpSpecializedImplicitGemmILS5_1ELi12ELi3ELi1ELi2EN4cute5tupleIJNSA_1CILi1EEESD_SD_EEEEENSB_IJNSC_ILi128EEESG_NSB_IJNSC_ILi64EEEEEEEEENS_12float_e4m3_tESK_NSA_8TiledMMAINSA_8MMA_AtomIJNSA_10MMA_TraitsINSA_19SM100_MMA_F8F6F4_SSEJSK_SK_fSG_SG_NSA_17integral_constantINSA_4UMMA5MajorELSR_0EEENSP_ISR_LSR_1EEENSP_INSQ_7ScaleInELSU_0EEESV_EEEEEENSA_6LayoutISE_NSB_IJNSC_ILi0EEESZ_SZ_EEEEENSB_IJNSA_10UnderscoreES12_S12_EEEEENS7_6detail27Sm100ImplicitGemmTileTraitsINSA_20SM90_TMA_LOAD_IM2COLENSA_14ComposedLayoutINSA_7SwizzleILi2ELi4ELi3EEENSA_18smem_ptr_flag_bitsILi8EEENSY_INSB_IJNSC_ILi8EEESH_EEENSB_IJSH_SD_EEEEEEEvEENS16_INSA_13SM90_TMA_LOADENS18_INS19_ILi3ELi4ELi3EEES1C_NSY_INSB_IJSG_S1D_EEENSB_IJSD_SG_EEEEEEEvEEEENS_8epilogue10collective18CollectiveEpilogueINS1R_23Sm100TmaWarpSpecializedILi2ELi2ELi64ELb0ELb0EEEJSJ_NSB_IJNSY_ISG_SD_EENSY_ISH_SD_EEEEESK_NSB_IJNSB_IJllllEEESD_SZ_EEESK_S20_NS1R_6fusion15FusionCallbacksIS1V_NS21_17LinearCombinationISK_fSK_fLNS_15FloatRoundStyleE2EEESJ_S1Y_JEEENSA_5SM1004TMEM4LOAD26SM100_TMEM_LOAD_32dp32b64xES17_S1H_NSA_39AutoVectorizingCopyWithAssumedAlignmentILi128EEENSA_21SM90_TMA_STORE_IM2COLES1H_S2C_S2C_EEEvvEEEEvNT_6ParamsE --------------------------
	.section	.nv.shared._ZN7cutlass13device_kernelINS_4conv6kernel13ConvUniversalINS1_16ConvProblemShapeILNS1_8OperatorE1ELi3EEENS1_10collective14CollectiveConvINS1_47MainloopSm100TmaUmmaWarpSpecializedImplicitGemmILS5_1ELi12ELi3ELi1ELi2EN4cute5tupleIJNSA_1CILi1EEESD_SD_EEEEENSB_IJNSC_ILi128EEESG_NSB_IJNSC_ILi64EEEEEEEEENS_12float_e4m3_tESK_NSA_8TiledMMAINSA_8MMA_AtomIJNSA_10MMA_TraitsINSA_19SM100_MMA_F8F6F4_SSEJSK_SK_fSG_SG_NSA_17integral_constantINSA_4UMMA5MajorELSR_0EEENSP_ISR_LSR_1EEENSP_INSQ_7ScaleInELSU_0EEESV_EEEEEENSA_6LayoutISE_NSB_IJNSC_ILi0EEESZ_SZ_EEEEENSB_IJNSA_10UnderscoreES12_S12_EEEEENS7_6detail27Sm100ImplicitGemmTileTraitsINSA_20SM90_TMA_LOAD_IM2COLENSA_14ComposedLayoutINSA_7SwizzleILi2ELi4ELi3EEENSA_18smem_ptr_flag_bitsILi8EEENSY_INSB_IJNSC_ILi8EEESH_EEENSB_IJSH_SD_EEEEEEEvEENS16_INSA_13SM90_TMA_LOADENS18_INS19_ILi3ELi4ELi3EEES1C_NSY_INSB_IJSG_S1D_EEENSB_IJSD_SG_EEEEEEEvEEEENS_8epilogue10collective18CollectiveEpilogueINS1R_23Sm100TmaWarpSpecializedILi2ELi2ELi64ELb0ELb0EEEJSJ_NSB_IJNSY_ISG_SD_EENSY_ISH_SD_EEEEESK_NSB_IJNSB_IJllllEEESD_SZ_EEESK_S20_NS1R_6fusion15FusionCallbacksIS1V_NS21_17LinearCombinationISK_fSK_fLNS_15FloatRoundStyleE2EEESJ_S1Y_JEEENSA_5SM1004TMEM4LOAD26SM100_TMEM_LOAD_32dp32b64xES17_S1H_NSA_39AutoVectorizingCopyWithAssumedAlignmentILi128EEENSA_21SM90_TMA_STORE_IM2COLES1H_S2C_S2C_EEEvvEEEEvNT_6ParamsE,"aw",@nobits
	.sectionflags	@""
	.align	16
	.zero		1024


//--------------------- .nv.shared.reserved.0     --------------------------
	.section	.nv.shared.reserved.0,"aw",@nobits
	.weak		__nv_reservedSMEM_offset_0_alias
	.size		__nv_reservedSMEM_offset_0_alias, 0, 64
	.other		__nv_reservedSMEM_offset_0_alias,@"STO_CUDA_RESERVED_SHARED STV_DEFAULT"
__nv_reservedSMEM_offset_0_alias:
	.zero		0
.nv.shared.reserved.0:
	.zero		64
	.weak		__nv_reservedSMEM_tcgen05_partition
	.type		__nv_reservedSMEM_tcgen05_partition,@object
	.size		__nv_reservedSMEM_tcgen05_partition,(.L_0 - __nv_reservedSMEM_tcgen05_partition)
__nv_reservedSMEM_tcgen05_partition:
	.zero		32
.L_0:


//--------------------- .nv.global                --------------------------
	.section	.nv.global,"aw",@nobits
.nv.global:
	.type		_ZN39_INTERNAL_20f87f3d_4_k_cu_e3ef83cb_30884cute1_E,@object
	.size		_ZN39_INTERNAL_20f87f3d_4_k_cu_e3ef83cb_30884cute1_E,(_ZN39_INTERNAL_20f87f3d_4_k_cu_e3ef83cb_30884cuda3std3__45__cpo6cbeginE - _ZN39_INTERNAL_20f87f3d_4_k_cu_e3ef83cb_30884cute1_E)
_ZN39_INTERNAL_20f87f3d_4_k_cu_e3ef83cb_30884cute1_E:
	.zero		1
	.type		_ZN39_INTERNAL_20f87f3d_4_k_cu_e3ef83cb_30884cuda3std3__45__cpo6cbeginE,@object
	.size		_ZN39_INTERNAL_20f87f3d_4_k_cu_e3ef83cb_30884cuda3std3__45__cpo6cbeginE,(_ZN39_INTERNAL_20f87f3d_4_k_cu_e3ef83cb_30884cuda3std3__48in_placeE - _ZN39_INTERNAL_20f87f3d_4_k_cu_e3ef83cb_30884cuda3std3__45__cpo6cbeginE)
_ZN39_INTERNAL_20f87f3d_4_k_cu_e3ef83cb_30884cuda3std3__45__cpo6cbeginE:
	.zero		1
	.type		_ZN39_INTERNAL_20f87f3d_4_k_cu_e3ef83cb_30884cuda3std3__48in_placeE,@object
	.size		_ZN39_INTERNAL_20f87f3d_4_k_cu_e3ef83cb_30884cuda3std3__48in_placeE,(_ZN39_INTERNAL_20f87f3d_4_k_cu_e3ef83cb_30884cuda3std6ranges3__45__cpo9iter_moveE - _ZN39_INTERNAL_20f87f3d_4_k_cu_e3ef83cb_30884cuda3std3__48in_placeE)
_ZN39_INTERNAL_20f87f3d_4_k_cu_e3ef83cb_30884cuda3std3__48in_placeE:
	.zero		1
	.type		_ZN39_INTERNAL_20f87f3d_4_k_cu_e3ef83cb_30884cuda3std6ranges3__45__cpo9iter_moveE,@object
	.size		_ZN39_INTERNAL_20f87f3d_4_k_cu_e3ef83cb_30884cuda3std6ranges3__45__cpo9iter_moveE,(_ZN39_INTERNAL_20f87f3d_4_k_cu_e3ef83cb_30884cuda3std3__45__cpo5beginE - _ZN39_INTERNAL_20f87f3d_4_k_cu_e3ef83cb_30884cuda3std6ranges3__45__cpo9iter_moveE)
_ZN39_INTERNAL_20f87f3d_4_k_cu_e3ef83cb_30884cuda3std6ranges3__45__cpo9iter_moveE:
	.zero		1
	.type		_ZN39_INTERNAL_20f87f3d_4_k_cu_e3ef83cb_30884cuda3std3__45__cpo5beginE,@object
	.size		_ZN39_INTERNAL_20f87f3d_4_k_cu_e3ef83cb_30884cuda3std3__45__cpo5beginE,(_ZN39_INTERNAL_20f87f3d_4_k_cu_e3ef83cb_30884cuda3std3__441_GLOBAL__N__20f87f3d_4_k_cu_e3ef83cb_30886ignoreE - _ZN39_INTERNAL_20f87f3d_4_k_cu_e3ef83cb_30884cuda3std3__45__cpo5beginE)
_ZN39_INTERNAL_20f87f3d_4_k_cu_e3ef83cb_30884cuda3std3__45__cpo5beginE:
	.zero		1
	.type		_ZN39_INTERNAL_20f87f3d_4_k_cu_e3ef83cb_30884cuda3std3__441_GLOBAL__N__20f87f3d_4_k_cu_e3ef83cb_30886ignoreE,@object
	.size		_ZN39_INTERNAL_20f87f3d_4_k_cu_e3ef83cb_30884cuda3std3__441_GLOBAL__N__20f87f3d_4_k_cu_e3ef83cb_30886ignoreE,(_ZN39_INTERNAL_20f87f3d_4_k_cu_e3ef83cb_30884cute7productE - _ZN39_INTERNAL_20f87f3d_4_k_cu_e3ef83cb_30884cuda3std3__441_GLOBAL__N__20f87f3d_4_k_cu_e3ef83cb_30886ignoreE)
_ZN39_INTERNAL_20f87f3d_4_k_cu_e3ef83cb_30884cuda3std3__441_GLOBAL__N__20f87f3d_4_k_cu_e3ef83cb_30886ignoreE:
	.zero		1
	.type		_ZN39_INTERNAL_20f87f3d_4_k_cu_e3ef83cb_30884cute7productE,@object
	.size		_ZN39_INTERNAL_20f87f3d_4_k_cu_e3ef83cb_30884cute7productE,(_ZN39_INTERNAL_20f87f3d_4_k_cu_e3ef83cb_30884cuda3std3__45__cpo3endE - _ZN39_INTERNAL_20f87f3d_4_k_cu_e3ef83cb_30884cute7productE)
_ZN39_INTERNAL_20f87f3d_4_k_cu_e3ef83cb_30884cute7productE:
	.zero		1
	.type		_ZN39_INTERNAL_20f87f3d_4_k_cu_e3ef83cb_30884cuda3std3__45__cpo3endE,@object
	.size		_ZN39_INTERNAL_20f87f3d_4_k_cu_e3ef83cb_30884cuda3std3__45__cpo3endE,(_ZN39_INTERNAL_20f87f3d_4_k_cu_e3ef83cb_30884cuda3std3__419piecewise_constructE - _ZN39_INTERNAL_20f87f3d_4_k_cu_e3ef83cb_30884cuda3std3__45__cpo3endE)
_ZN39_INTERNAL_20f87f3d_4_k_cu_e3ef83cb_30884cuda3std3__45__cpo3endE:
	.zero		1
	.type		_ZN39_INTERNAL_20f87f3d_4_k_cu_e3ef83cb_30884cuda3std3__419piecewise_constructE,@object
	.size		_ZN39_INTERNAL_20f87f3d_4_k_cu_e3ef83cb_30884cuda3std3__419piecewise_constructE,(_ZN39_INTERNAL_20f87f3d_4_k_cu_e3ef83cb_30884cuda3std3__45__cpo4cendE - _ZN39_INTERNAL_20f87f3d_4_k_cu_e3ef83cb_30884cuda3std3__419piecewise_constructE)
_ZN39_INTERNAL_20f87f3d_4_k_cu_e3ef83cb_30884cuda3std3__419piecewise_constructE:
	.zero		1
	.type		_ZN39_INTERNAL_20f87f3d_4_k_cu_e3ef83cb_30884cuda3std3__45__cpo4cendE,@object
	.size		_ZN39_INTERNAL_20f87f3d_4_k_cu_e3ef83cb_30884cuda3std3__45__cpo4cendE,(_ZN39_INTERNAL_20f87f3d_4_k_cu_e3ef83cb_30884cuda3std6ranges3__45__cpo4swapE - _ZN39_INTERNAL_20f87f3d_4_k_cu_e3ef83cb_30884cuda3std3__45__cpo4cendE)
_ZN39_INTERNAL_20f87f3d_4_k_cu_e3ef83cb_30884cuda3std3__45__cpo4cendE:
	.zero		1
	.type		_ZN39_INTERNAL_20f87f3d_4_k_cu_e3ef83cb_30884cuda3std6ranges3__45__cpo4swapE,@object
	.size		_ZN39_INTERNAL_20f87f3d_4_k_cu_e3ef83cb_30884cuda3std6ranges3__45__cpo4swapE,(.L_10 - _ZN39_INTERNAL_20f87f3d_4_k_cu_e3ef83cb_30884cuda3std6ranges3__45__cpo4swapE)
_ZN39_INTERNAL_20f87f3d_4_k_cu_e3ef83cb_30884cuda3std6ranges3__45__cpo4swapE:
	.zero		1
.L_10:


//--------------------- .nv.constant0._ZN7cutlass13device_kernelINS_4conv6kernel13ConvUniversalINS1_16ConvProblemShapeILNS1_8OperatorE1ELi3EEENS1_10collective14CollectiveConvINS1_47MainloopSm100TmaUmmaWarpSpecializedImplicitGemmILS5_1ELi12ELi3ELi1ELi2EN4cute5tupleIJNSA_1CILi1EEESD_SD_EEEEENSB_IJNSC_ILi128EEESG_NSB_IJNSC_ILi64EEEEEEEEENS_12float_e4m3_tESK_NSA_8TiledMMAINSA_8MMA_AtomIJNSA_10MMA_TraitsINSA_19SM100_MMA_F8F6F4_SSEJSK_SK_fSG_SG_NSA_17integral_constantINSA_4UMMA5MajorELSR_0EEENSP_ISR_LSR_1EEENSP_INSQ_7ScaleInELSU_0EEESV_EEEEEENSA_6LayoutISE_NSB_IJNSC_ILi0EEESZ_SZ_EEEEENSB_IJNSA_10UnderscoreES12_S12_EEEEENS7_6detail27Sm100ImplicitGemmTileTraitsINSA_20SM90_TMA_LOAD_IM2COLENSA_14ComposedLayoutINSA_7SwizzleILi2ELi4ELi3EEENSA_18smem_ptr_flag_bitsILi8EEENSY_INSB_IJNSC_ILi8EEESH_EEENSB_IJSH_SD_EEEEEEEvEENS16_INSA_13SM90_TMA_LOADENS18_INS19_ILi3ELi4ELi3EEES1C_NSY_INSB_IJSG_S1D_EEENSB_IJSD_SG_EEEEEEEvEEEENS_8epilogue10collective18CollectiveEpilogueINS1R_23Sm100TmaWarpSpecializedILi2ELi2ELi64ELb0ELb0EEEJSJ_NSB_IJNSY_ISG_SD_EENSY_ISH_SD_EEEEESK_NSB_IJNSB_IJllllEEESD_SZ_EEESK_S20_NS1R_6fusion15FusionCallbacksIS1V_NS21_17LinearCombinationISK_fSK_fLNS_15FloatRoundStyleE2EEESJ_S1Y_JEEENSA_5SM1004TMEM4LOAD26SM100_TMEM_LOAD_32dp32b64xES17_S1H_NSA_39AutoVectorizingCopyWithAssumedAlignmentILi128EEENSA_21SM90_TMA_STORE_IM2COLES1H_S2C_S2C_EEEvvEEEEvNT_6ParamsE --------------------------
	.section	.nv.constant0._ZN7cutlass13device_kernelINS_4conv6kernel13ConvUniversalINS1_16ConvProblemShapeILNS1_8OperatorE1ELi3EEENS1_10collective14CollectiveConvINS1_47MainloopSm100TmaUmmaWarpSpecializedImplicitGemmILS5_1ELi12ELi3ELi1ELi2EN4cute5tupleIJNSA_1CILi1EEESD_SD_EEEEENSB_IJNSC_ILi128EEESG_NSB_IJNSC_ILi64EEEEEEEEENS_12float_e4m3_tESK_NSA_8TiledMMAINSA_8MMA_AtomIJNSA_10MMA_TraitsINSA_19SM100_MMA_F8F6F4_SSEJSK_SK_fSG_SG_NSA_17integral_constantINSA_4UMMA5MajorELSR_0EEENSP_ISR_LSR_1EEENSP_INSQ_7ScaleInELSU_0EEESV_EEEEEENSA_6LayoutISE_NSB_IJNSC_ILi0EEESZ_SZ_EEEEENSB_IJNSA_10UnderscoreES12_S12_EEEEENS7_6detail27Sm100ImplicitGemmTileTraitsINSA_20SM90_TMA_LOAD_IM2COLENSA_14ComposedLayoutINSA_7SwizzleILi2ELi4ELi3EEENSA_18smem_ptr_flag_bitsILi8EEENSY_INSB_IJNSC_ILi8EEESH_EEENSB_IJSH_SD_EEEEEEEvEENS16_INSA_13SM90_TMA_LOADENS18_INS19_ILi3ELi4ELi3EEES1C_NSY_INSB_IJSG_S1D_EEENSB_IJSD_SG_EEEEEEEvEEEENS_8epilogue10collective18CollectiveEpilogueINS1R_23Sm100TmaWarpSpecializedILi2ELi2ELi64ELb0ELb0EEEJSJ_NSB_IJNSY_ISG_SD_EENSY_ISH_SD_EEEEESK_NSB_IJNSB_IJllllEEESD_SZ_EEESK_S20_NS1R_6fusion15FusionCallbacksIS1V_NS21_17LinearCombinationISK_fSK_fLNS_15FloatRoundStyleE2EEESJ_S1Y_JEEENSA_5SM1004TMEM4LOAD26SM100_TMEM_LOAD_32dp32b64xES17_S1H_NSA_39AutoVectorizingCopyWithAssumedAlignmentILi128EEENSA_21SM90_TMA_STORE_IM2COLES1H_S2C_S2C_EEEvvEEEEvNT_6ParamsE,"a",@progbits
	.sectionflags	@""
	.align	4
.nv.constant0._ZN7cutlass13device_kernelINS_4conv6kernel13ConvUniversalINS1_16ConvProblemShapeILNS1_8OperatorE1ELi3EEENS1_10collective14CollectiveConvINS1_47MainloopSm100TmaUmmaWarpSpecializedImplicitGemmILS5_1ELi12ELi3ELi1ELi2EN4cute5tupleIJNSA_1CILi1EEESD_SD_EEEEENSB_IJNSC_ILi128EEESG_NSB_IJNSC_ILi64EEEEEEEEENS_12float_e4m3_tESK_NSA_8TiledMMAINSA_8MMA_AtomIJNSA_10MMA_TraitsINSA_19SM100_MMA_F8F6F4_SSEJSK_SK_fSG_SG_NSA_17integral_constantINSA_4UMMA5MajorELSR_0EEENSP_ISR_LSR_1EEENSP_INSQ_7ScaleInELSU_0EEESV_EEEEEENSA_6LayoutISE_NSB_IJNSC_ILi0EEESZ_SZ_EEEEENSB_IJNSA_10UnderscoreES12_S12_EEEEENS7_6detail27Sm100ImplicitGemmTileTraitsINSA_20SM90_TMA_LOAD_IM2COLENSA_14ComposedLayoutINSA_7SwizzleILi2ELi4ELi3EEENSA_18smem_ptr_flag_bitsILi8EEENSY_INSB_IJNSC_ILi8EEESH_EEENSB_IJSH_SD_EEEEEEEvEENS16_INSA_13SM90_TMA_LOADENS18_INS19_ILi3ELi4ELi3EEES1C_NSY_INSB_IJSG_S1D_EEENSB_IJSD_SG_EEEEEEEvEEEENS_8epilogue10collective18CollectiveEpilogueINS1R_23Sm100TmaWarpSpecializedILi2ELi2ELi64ELb0ELb0EEEJSJ_NSB_IJNSY_ISG_SD_EENSY_ISH_SD_EEEEESK_NSB_IJNSB_IJllllEEESD_SZ_EEESK_S20_NS1R_6fusion15FusionCallbacksIS1V_NS21_17LinearCombinationISK_fSK_fLNS_15FloatRoundStyleE2EEESJ_S1Y_JEEENSA_5SM1004TMEM4LOAD26SM100_TMEM_LOAD_32dp32b64xES17_S1H_NSA_39AutoVectorizingCopyWithAssumedAlignmentILi128EEENSA_21SM90_TMA_STORE_IM2COLES1H_S2C_S2C_EEEvvEEEEvNT_6ParamsE:
	.zero		3200


//--------------------- SYMBOLS --------------------------

	.type		.nv.reservedSmem.offset0,@object
	.size		.nv.reservedSmem.offset0,0x4
	.type		.nv.reservedSmem.cap,@object
	.size		.nv.reservedSmem.cap,0x4
	.type		__assertfail,@function
